//
// Generated by NVIDIA NVVM Compiler
//
// Compiler Build ID: CL-36424714
// Cuda compilation tools, release 13.0, V13.0.88
// Based on NVVM 20.0.0
//

.version 9.0
.target sm_100
.address_size 64

	// .globl	_Z9ThrowDicelPiP17curandStateXORWOW
.global .align 4 .b8 precalc_xorwow_matrix[102400];
.global .align 4 .b8 precalc_xorwow_offset_matrix[102400];
.global .align 4 .b8 mrg32k3aM1[2304];
.global .align 4 .b8 mrg32k3aM2[2304];
.global .align 4 .b8 mrg32k3aM1SubSeq[2016];
.global .align 4 .b8 mrg32k3aM2SubSeq[2016];
.global .align 4 .b8 mrg32k3aM1Seq[2304];
.global .align 4 .b8 mrg32k3aM2Seq[2304];
.const .align 8 .b8 __cr_lgamma_table[72];

.visible .entry _Z9ThrowDicelPiP17curandStateXORWOW(
	.param .u64 _Z9ThrowDicelPiP17curandStateXORWOW_param_0,
	.param .u64 .ptr .align 1 _Z9ThrowDicelPiP17curandStateXORWOW_param_1,
	.param .u64 .ptr .align 1 _Z9ThrowDicelPiP17curandStateXORWOW_param_2
)
{
	.reg .pred 	%p<25>;
	.reg .b32 	%r<545>;
	.reg .b32 	%f<29>;
	.reg .b64 	%rd<23>;

	ld.param.u64 	%rd9, [_Z9ThrowDicelPiP17curandStateXORWOW_param_0];
	ld.param.u64 	%rd10, [_Z9ThrowDicelPiP17curandStateXORWOW_param_1];
	ld.param.u64 	%rd11, [_Z9ThrowDicelPiP17curandStateXORWOW_param_2];
	cvta.to.global.u64 	%rd1, %rd10;
	cvta.to.global.u64 	%rd12, %rd11;
	mov.u32 	%r222, %tid.x;
	mov.u32 	%r223, %ntid.x;
	mov.u32 	%r224, %ctaid.x;
	mad.lo.s32 	%r225, %r223, %r224, %r222;
	cvt.s64.s32 	%rd2, %r225;
	mul.wide.s32 	%rd13, %r225, 48;
	add.s64 	%rd3, %rd12, %rd13;
	cvt.u32.u64 	%r226, %rd9;
	xor.b32  	%r227, %r226, -1429050551;
	mul.lo.s32 	%r1, %r227, 1099087573;
	{ .reg .b32 tmp; mov.b64 {tmp, %r228}, %rd9; }
	xor.b32  	%r2, %r228, -136515619;
	mul.lo.s32 	%r229, %r2, -1703105765;
	add.s32 	%r230, %r1, %r229;
	add.s32 	%r3, %r230, 6615241;
	add.s32 	%r451, %r1, 123456789;
	st.global.v2.u32 	[%rd3], {%r3, %r451};
	xor.b32  	%r450, %r1, 362436069;
	add.s32 	%r449, %r229, 521288629;
	st.global.v2.u32 	[%rd3+8], {%r450, %r449};
	xor.b32  	%r448, %r229, 88675123;
	add.s32 	%r447, %r1, 5783321;
	st.global.v2.u32 	[%rd3+16], {%r448, %r447};
	setp.eq.s32 	%p1, %r225, 0;
	@%p1 bra 	$L__BB0_42;
	mov.b32 	%r433, 0;
	mov.u64 	%rd22, %rd2;
$L__BB0_2:
	and.b64  	%rd5, %rd22, 3;
	setp.eq.s64 	%p2, %rd5, 0;
	@%p2 bra 	$L__BB0_41;
	mul.wide.u32 	%rd14, %r433, 3200;
	mov.u64 	%rd15, precalc_xorwow_matrix;
	add.s64 	%rd6, %rd15, %rd14;
	cvt.u32.u64 	%r15, %rd5;
	mov.b32 	%r434, 0;
$L__BB0_4:
	mov.b32 	%r447, 0;
	mov.u32 	%r448, %r447;
	mov.u32 	%r449, %r447;
	mov.u32 	%r450, %r447;
	mov.u32 	%r451, %r447;
	mov.u32 	%r440, %r447;
$L__BB0_5:
	mul.wide.u32 	%rd16, %r440, 4;
	add.s64 	%rd17, %rd3, %rd16;
	ld.global.u32 	%r23, [%rd17+4];
	shl.b32 	%r24, %r440, 5;
	mov.b32 	%r446, 0;
$L__BB0_6:
	.pragma "nounroll";
	shr.u32 	%r235, %r23, %r446;
	and.b32  	%r236, %r235, 1;
	setp.eq.b32 	%p3, %r236, 1;
	not.pred 	%p4, %p3;
	add.s32 	%r237, %r24, %r446;
	mul.lo.s32 	%r238, %r237, 5;
	mul.wide.u32 	%rd18, %r238, 4;
	add.s64 	%rd7, %rd6, %rd18;
	@%p4 bra 	$L__BB0_8;
	ld.global.u32 	%r239, [%rd7];
	xor.b32  	%r451, %r451, %r239;
	ld.global.u32 	%r240, [%rd7+4];
	xor.b32  	%r450, %r450, %r240;
	ld.global.u32 	%r241, [%rd7+8];
	xor.b32  	%r449, %r449, %r241;
	ld.global.u32 	%r242, [%rd7+12];
	xor.b32  	%r448, %r448, %r242;
	ld.global.u32 	%r243, [%rd7+16];
	xor.b32  	%r447, %r447, %r243;
$L__BB0_8:
	and.b32  	%r245, %r235, 2;
	setp.eq.s32 	%p5, %r245, 0;
	@%p5 bra 	$L__BB0_10;
	ld.global.u32 	%r246, [%rd7+20];
	xor.b32  	%r451, %r451, %r246;
	ld.global.u32 	%r247, [%rd7+24];
	xor.b32  	%r450, %r450, %r247;
	ld.global.u32 	%r248, [%rd7+28];
	xor.b32  	%r449, %r449, %r248;
	ld.global.u32 	%r249, [%rd7+32];
	xor.b32  	%r448, %r448, %r249;
	ld.global.u32 	%r250, [%rd7+36];
	xor.b32  	%r447, %r447, %r250;
$L__BB0_10:
	and.b32  	%r252, %r235, 4;
	setp.eq.s32 	%p6, %r252, 0;
	@%p6 bra 	$L__BB0_12;
	ld.global.u32 	%r253, [%rd7+40];
	xor.b32  	%r451, %r451, %r253;
	ld.global.u32 	%r254, [%rd7+44];
	xor.b32  	%r450, %r450, %r254;
	ld.global.u32 	%r255, [%rd7+48];
	xor.b32  	%r449, %r449, %r255;
	ld.global.u32 	%r256, [%rd7+52];
	xor.b32  	%r448, %r448, %r256;
	ld.global.u32 	%r257, [%rd7+56];
	xor.b32  	%r447, %r447, %r257;
$L__BB0_12:
	and.b32  	%r259, %r235, 8;
	setp.eq.s32 	%p7, %r259, 0;
	@%p7 bra 	$L__BB0_14;
	ld.global.u32 	%r260, [%rd7+60];
	xor.b32  	%r451, %r451, %r260;
	ld.global.u32 	%r261, [%rd7+64];
	xor.b32  	%r450, %r450, %r261;
	ld.global.u32 	%r262, [%rd7+68];
	xor.b32  	%r449, %r449, %r262;
	ld.global.u32 	%r263, [%rd7+72];
	xor.b32  	%r448, %r448, %r263;
	ld.global.u32 	%r264, [%rd7+76];
	xor.b32  	%r447, %r447, %r264;
$L__BB0_14:
	and.b32  	%r266, %r235, 16;
	setp.eq.s32 	%p8, %r266, 0;
	@%p8 bra 	$L__BB0_16;
	ld.global.u32 	%r267, [%rd7+80];
	xor.b32  	%r451, %r451, %r267;
	ld.global.u32 	%r268, [%rd7+84];
	xor.b32  	%r450, %r450, %r268;
	ld.global.u32 	%r269, [%rd7+88];
	xor.b32  	%r449, %r449, %r269;
	ld.global.u32 	%r270, [%rd7+92];
	xor.b32  	%r448, %r448, %r270;
	ld.global.u32 	%r271, [%rd7+96];
	xor.b32  	%r447, %r447, %r271;
$L__BB0_16:
	and.b32  	%r273, %r235, 32;
	setp.eq.s32 	%p9, %r273, 0;
	@%p9 bra 	$L__BB0_18;
	ld.global.u32 	%r274, [%rd7+100];
	xor.b32  	%r451, %r451, %r274;
	ld.global.u32 	%r275, [%rd7+104];
	xor.b32  	%r450, %r450, %r275;
	ld.global.u32 	%r276, [%rd7+108];
	xor.b32  	%r449, %r449, %r276;
	ld.global.u32 	%r277, [%rd7+112];
	xor.b32  	%r448, %r448, %r277;
	ld.global.u32 	%r278, [%rd7+116];
	xor.b32  	%r447, %r447, %r278;
$L__BB0_18:
	and.b32  	%r280, %r235, 64;
	setp.eq.s32 	%p10, %r280, 0;
	@%p10 bra 	$L__BB0_20;
	ld.global.u32 	%r281, [%rd7+120];
	xor.b32  	%r451, %r451, %r281;
	ld.global.u32 	%r282, [%rd7+124];
	xor.b32  	%r450, %r450, %r282;
	ld.global.u32 	%r283, [%rd7+128];
	xor.b32  	%r449, %r449, %r283;
	ld.global.u32 	%r284, [%rd7+132];
	xor.b32  	%r448, %r448, %r284;
	ld.global.u32 	%r285, [%rd7+136];
	xor.b32  	%r447, %r447, %r285;
$L__BB0_20:
	and.b32  	%r287, %r235, 128;
	setp.eq.s32 	%p11, %r287, 0;
	@%p11 bra 	$L__BB0_22;
	ld.global.u32 	%r288, [%rd7+140];
	xor.b32  	%r451, %r451, %r288;
	ld.global.u32 	%r289, [%rd7+144];
	xor.b32  	%r450, %r450, %r289;
	ld.global.u32 	%r290, [%rd7+148];
	xor.b32  	%r449, %r449, %r290;
	ld.global.u32 	%r291, [%rd7+152];
	xor.b32  	%r448, %r448, %r291;
	ld.global.u32 	%r292, [%rd7+156];
	xor.b32  	%r447, %r447, %r292;
$L__BB0_22:
	and.b32  	%r294, %r235, 256;
	setp.eq.s32 	%p12, %r294, 0;
	@%p12 bra 	$L__BB0_24;
	ld.global.u32 	%r295, [%rd7+160];
	xor.b32  	%r451, %r451, %r295;
	ld.global.u32 	%r296, [%rd7+164];
	xor.b32  	%r450, %r450, %r296;
	ld.global.u32 	%r297, [%rd7+168];
	xor.b32  	%r449, %r449, %r297;
	ld.global.u32 	%r298, [%rd7+172];
	xor.b32  	%r448, %r448, %r298;
	ld.global.u32 	%r299, [%rd7+176];
	xor.b32  	%r447, %r447, %r299;
$L__BB0_24:
	and.b32  	%r301, %r235, 512;
	setp.eq.s32 	%p13, %r301, 0;
	@%p13 bra 	$L__BB0_26;
	ld.global.u32 	%r302, [%rd7+180];
	xor.b32  	%r451, %r451, %r302;
	ld.global.u32 	%r303, [%rd7+184];
	xor.b32  	%r450, %r450, %r303;
	ld.global.u32 	%r304, [%rd7+188];
	xor.b32  	%r449, %r449, %r304;
	ld.global.u32 	%r305, [%rd7+192];
	xor.b32  	%r448, %r448, %r305;
	ld.global.u32 	%r306, [%rd7+196];
	xor.b32  	%r447, %r447, %r306;
$L__BB0_26:
	and.b32  	%r308, %r235, 1024;
	setp.eq.s32 	%p14, %r308, 0;
	@%p14 bra 	$L__BB0_28;
	ld.global.u32 	%r309, [%rd7+200];
	xor.b32  	%r451, %r451, %r309;
	ld.global.u32 	%r310, [%rd7+204];
	xor.b32  	%r450, %r450, %r310;
	ld.global.u32 	%r311, [%rd7+208];
	xor.b32  	%r449, %r449, %r311;
	ld.global.u32 	%r312, [%rd7+212];
	xor.b32  	%r448, %r448, %r312;
	ld.global.u32 	%r313, [%rd7+216];
	xor.b32  	%r447, %r447, %r313;
$L__BB0_28:
	and.b32  	%r315, %r235, 2048;
	setp.eq.s32 	%p15, %r315, 0;
	@%p15 bra 	$L__BB0_30;
	ld.global.u32 	%r316, [%rd7+220];
	xor.b32  	%r451, %r451, %r316;
	ld.global.u32 	%r317, [%rd7+224];
	xor.b32  	%r450, %r450, %r317;
	ld.global.u32 	%r318, [%rd7+228];
	xor.b32  	%r449, %r449, %r318;
	ld.global.u32 	%r319, [%rd7+232];
	xor.b32  	%r448, %r448, %r319;
	ld.global.u32 	%r320, [%rd7+236];
	xor.b32  	%r447, %r447, %r320;
$L__BB0_30:
	and.b32  	%r322, %r235, 4096;
	setp.eq.s32 	%p16, %r322, 0;
	@%p16 bra 	$L__BB0_32;
	ld.global.u32 	%r323, [%rd7+240];
	xor.b32  	%r451, %r451, %r323;
	ld.global.u32 	%r324, [%rd7+244];
	xor.b32  	%r450, %r450, %r324;
	ld.global.u32 	%r325, [%rd7+248];
	xor.b32  	%r449, %r449, %r325;
	ld.global.u32 	%r326, [%rd7+252];
	xor.b32  	%r448, %r448, %r326;
	ld.global.u32 	%r327, [%rd7+256];
	xor.b32  	%r447, %r447, %r327;
$L__BB0_32:
	and.b32  	%r329, %r235, 8192;
	setp.eq.s32 	%p17, %r329, 0;
	@%p17 bra 	$L__BB0_34;
	ld.global.u32 	%r330, [%rd7+260];
	xor.b32  	%r451, %r451, %r330;
	ld.global.u32 	%r331, [%rd7+264];
	xor.b32  	%r450, %r450, %r331;
	ld.global.u32 	%r332, [%rd7+268];
	xor.b32  	%r449, %r449, %r332;
	ld.global.u32 	%r333, [%rd7+272];
	xor.b32  	%r448, %r448, %r333;
	ld.global.u32 	%r334, [%rd7+276];
	xor.b32  	%r447, %r447, %r334;
$L__BB0_34:
	and.b32  	%r336, %r235, 16384;
	setp.eq.s32 	%p18, %r336, 0;
	@%p18 bra 	$L__BB0_36;
	ld.global.u32 	%r337, [%rd7+280];
	xor.b32  	%r451, %r451, %r337;
	ld.global.u32 	%r338, [%rd7+284];
	xor.b32  	%r450, %r450, %r338;
	ld.global.u32 	%r339, [%rd7+288];
	xor.b32  	%r449, %r449, %r339;
	ld.global.u32 	%r340, [%rd7+292];
	xor.b32  	%r448, %r448, %r340;
	ld.global.u32 	%r341, [%rd7+296];
	xor.b32  	%r447, %r447, %r341;
$L__BB0_36:
	and.b32  	%r343, %r235, 32768;
	setp.eq.s32 	%p19, %r343, 0;
	@%p19 bra 	$L__BB0_38;
	ld.global.u32 	%r344, [%rd7+300];
	xor.b32  	%r451, %r451, %r344;
	ld.global.u32 	%r345, [%rd7+304];
	xor.b32  	%r450, %r450, %r345;
	ld.global.u32 	%r346, [%rd7+308];
	xor.b32  	%r449, %r449, %r346;
	ld.global.u32 	%r347, [%rd7+312];
	xor.b32  	%r448, %r448, %r347;
	ld.global.u32 	%r348, [%rd7+316];
	xor.b32  	%r447, %r447, %r348;
$L__BB0_38:
	add.s32 	%r446, %r446, 16;
	setp.ne.s32 	%p20, %r446, 32;
	@%p20 bra 	$L__BB0_6;
	mad.lo.s32 	%r349, %r440, -31, %r24;
	add.s32 	%r440, %r349, 1;
	setp.ne.s32 	%p21, %r440, 5;
	@%p21 bra 	$L__BB0_5;
	st.global.u32 	[%rd3+4], %r451;
	st.global.u32 	[%rd3+8], %r450;
	st.global.u32 	[%rd3+12], %r449;
	st.global.u32 	[%rd3+16], %r448;
	st.global.u32 	[%rd3+20], %r447;
	add.s32 	%r434, %r434, 1;
	setp.lt.u32 	%p22, %r434, %r15;
	@%p22 bra 	$L__BB0_4;
$L__BB0_41:
	shr.u64 	%rd8, %rd22, 2;
	add.s32 	%r433, %r433, 1;
	setp.gt.u64 	%p23, %rd22, 3;
	mov.u64 	%rd22, %rd8;
	@%p23 bra 	$L__BB0_2;
$L__BB0_42:
	mov.b32 	%r543, 0;
	st.global.v2.u32 	[%rd3+24], {%r543, %r543};
	st.global.u32 	[%rd3+32], %r543;
	mov.b64 	%rd19, 0;
	st.global.u64 	[%rd3+40], %rd19;
	mul.lo.s32 	%r351, %r2, 1703105765;
	sub.s32 	%r352, %r1, %r351;
	add.s32 	%r537, %r352, 6977678;
	mov.u32 	%r544, %r543;
$L__BB0_43:
	shr.u32 	%r353, %r451, 2;
	xor.b32  	%r354, %r353, %r451;
	shl.b32 	%r355, %r447, 4;
	shl.b32 	%r356, %r354, 1;
	xor.b32  	%r357, %r356, %r355;
	xor.b32  	%r358, %r357, %r354;
	xor.b32  	%r359, %r358, %r447;
	shr.u32 	%r360, %r450, 2;
	xor.b32  	%r361, %r360, %r450;
	shl.b32 	%r362, %r359, 4;
	shl.b32 	%r363, %r361, 1;
	xor.b32  	%r364, %r363, %r362;
	xor.b32  	%r365, %r364, %r361;
	xor.b32  	%r366, %r365, %r359;
	shr.u32 	%r367, %r449, 2;
	xor.b32  	%r368, %r367, %r449;
	shl.b32 	%r369, %r366, 4;
	shl.b32 	%r370, %r368, 1;
	xor.b32  	%r371, %r370, %r369;
	xor.b32  	%r372, %r371, %r368;
	xor.b32  	%r373, %r372, %r366;
	shr.u32 	%r374, %r448, 2;
	xor.b32  	%r375, %r374, %r448;
	shl.b32 	%r376, %r373, 4;
	shl.b32 	%r377, %r375, 1;
	xor.b32  	%r378, %r377, %r376;
	xor.b32  	%r379, %r378, %r375;
	xor.b32  	%r451, %r379, %r373;
	shr.u32 	%r380, %r447, 2;
	xor.b32  	%r381, %r380, %r447;
	shl.b32 	%r382, %r451, 4;
	shl.b32 	%r383, %r381, 1;
	xor.b32  	%r384, %r383, %r382;
	xor.b32  	%r385, %r384, %r381;
	xor.b32  	%r450, %r385, %r451;
	shr.u32 	%r386, %r359, 2;
	xor.b32  	%r387, %r386, %r359;
	shl.b32 	%r388, %r450, 4;
	shl.b32 	%r389, %r387, 1;
	xor.b32  	%r390, %r389, %r388;
	xor.b32  	%r391, %r390, %r387;
	xor.b32  	%r449, %r391, %r450;
	shr.u32 	%r392, %r366, 2;
	xor.b32  	%r393, %r392, %r366;
	shl.b32 	%r394, %r449, 4;
	shl.b32 	%r395, %r393, 1;
	xor.b32  	%r396, %r395, %r394;
	xor.b32  	%r397, %r396, %r393;
	xor.b32  	%r448, %r397, %r449;
	shr.u32 	%r398, %r373, 2;
	xor.b32  	%r399, %r398, %r373;
	shl.b32 	%r400, %r448, 4;
	shl.b32 	%r401, %r399, 1;
	xor.b32  	%r402, %r401, %r400;
	xor.b32  	%r403, %r402, %r399;
	xor.b32  	%r447, %r403, %r448;
	add.s32 	%r404, %r537, %r447;
	add.s32 	%r405, %r359, %r537;
	cvt.rn.f32.u32 	%f1, %r405;
	fma.rn.f32 	%f2, %f1, 0f2F800000, 0f2F000000;
	add.s32 	%r406, %r537, %r366;
	add.s32 	%r407, %r406, 362437;
	cvt.rn.f32.u32 	%f3, %r407;
	fma.rn.f32 	%f4, %f3, 0f2F800000, 0f2F000000;
	mul.f32 	%f5, %f4, %f4;
	fma.rn.f32 	%f6, %f2, %f2, %f5;
	sqrt.rn.f32 	%f7, %f6;
	cvt.rzi.s32.f32 	%r408, %f7;
	add.s32 	%r409, %r537, %r373;
	add.s32 	%r410, %r409, 724874;
	cvt.rn.f32.u32 	%f8, %r410;
	fma.rn.f32 	%f9, %f8, 0f2F800000, 0f2F000000;
	add.s32 	%r411, %r537, %r451;
	add.s32 	%r412, %r411, 1087311;
	cvt.rn.f32.u32 	%f10, %r412;
	fma.rn.f32 	%f11, %f10, 0f2F800000, 0f2F000000;
	mul.f32 	%f12, %f11, %f11;
	fma.rn.f32 	%f13, %f9, %f9, %f12;
	sqrt.rn.f32 	%f14, %f13;
	cvt.rzi.s32.f32 	%r413, %f14;
	add.s32 	%r414, %r408, %r413;
	add.s32 	%r415, %r537, %r450;
	add.s32 	%r416, %r415, 1449748;
	cvt.rn.f32.u32 	%f15, %r416;
	fma.rn.f32 	%f16, %f15, 0f2F800000, 0f2F000000;
	add.s32 	%r417, %r537, %r449;
	add.s32 	%r418, %r417, 1812185;
	cvt.rn.f32.u32 	%f17, %r418;
	fma.rn.f32 	%f18, %f17, 0f2F800000, 0f2F000000;
	mul.f32 	%f19, %f18, %f18;
	fma.rn.f32 	%f20, %f16, %f16, %f19;
	sqrt.rn.f32 	%f21, %f20;
	cvt.rzi.s32.f32 	%r419, %f21;
	add.s32 	%r420, %r414, %r419;
	add.s32 	%r421, %r537, %r448;
	add.s32 	%r422, %r421, 2174622;
	cvt.rn.f32.u32 	%f22, %r422;
	fma.rn.f32 	%f23, %f22, 0f2F800000, 0f2F000000;
	add.s32 	%r423, %r404, 2537059;
	cvt.rn.f32.u32 	%f24, %r423;
	fma.rn.f32 	%f25, %f24, 0f2F800000, 0f2F000000;
	mul.f32 	%f26, %f25, %f25;
	fma.rn.f32 	%f27, %f23, %f23, %f26;
	sqrt.rn.f32 	%f28, %f27;
	cvt.rzi.s32.f32 	%r424, %f28;
	add.s32 	%r425, %r420, %r424;
	sub.s32 	%r426, %r544, %r425;
	add.s32 	%r544, %r426, 4;
	add.s32 	%r543, %r543, 4;
	add.s32 	%r537, %r537, 2899496;
	setp.ne.s32 	%p24, %r543, 1000000;
	@%p24 bra 	$L__BB0_43;
	add.s32 	%r427, %r3, -975473024;
	st.global.v2.u32 	[%rd3+8], {%r450, %r449};
	st.global.v2.u32 	[%rd3+16], {%r448, %r447};
	st.global.v2.u32 	[%rd3], {%r427, %r451};
	shl.b64 	%rd20, %rd2, 2;
	add.s64 	%rd21, %rd1, %rd20;
	st.global.u32 	[%rd21], %r544;
	ret;

}


// ===== COMPILED SASS (sm_100) =====

	.target	sm_100

	.elftype	@"ET_EXEC"


//--------------------- .note.nv.tkinfo           --------------------------
	.section	.note.nv.tkinfo,"",@"SHT_NOTE"
	.sectionflags	@"SHF_NOTE_NV_TKINFO"
	.tkinfo
        /*0018*/ 	.word	0x00000002
        /*0030*/ 	.string	""
        /*0030*/ 	.string	"ptxas"
        /*0030*/ 	.string	"Cuda compilation tools, release 13.0, V13.0.88"
        /*0030*/ 	.string	"Build cuda_13.0.r13.0/compiler.36424714_0"
        /*0030*/ 	.string	"-arch sm_100 -m 64 "



//--------------------- .note.nv.cuinfo           --------------------------
	.section	.note.nv.cuinfo,"",@"SHT_NOTE"
	.sectionflags	@"SHF_NOTE_NV_CUINFO"
        /*0018*/ 	.short	0x0002
        /*001a*/ 	.short	0x0064
        /*001c*/ 	.short	0x0082
	.zero		2


//--------------------- .nv.info                  --------------------------
	.section	.nv.info,"",@"SHT_CUDA_INFO"
	.align	4


	//----- nvinfo : EIATTR_REGCOUNT
	.align		4
        /*0000*/ 	.byte	0x04, 0x2f
        /*0002*/ 	.short	(.L_10 - .L_9)
	.align		4
.L_9:
        /*0004*/ 	.word	index@(_Z9ThrowDicelPiP17curandStateXORWOW)
        /*0008*/ 	.word	0x0000001f


	//----- nvinfo : EIATTR_FRAME_SIZE
	.align		4
.L_10:
        /*000c*/ 	.byte	0x04, 0x11
        /*000e*/ 	.short	(.L_12 - .L_11)
	.align		4
.L_11:
        /*0010*/ 	.word	index@($__internal_0_$__cuda_sm20_sqrt_rn_f32_slowpath)
        /*0014*/ 	.word	0x00000000


	//----- nvinfo : EIATTR_FRAME_SIZE
	.align		4
.L_12:
        /*0018*/ 	.byte	0x04, 0x11
        /*001a*/ 	.short	(.L_14 - .L_13)
	.align		4
.L_13:
        /*001c*/ 	.word	index@(_Z9ThrowDicelPiP17curandStateXORWOW)
        /*0020*/ 	.word	0x00000000


	//----- nvinfo : EIATTR_MIN_STACK_SIZE
	.align		4
.L_14:
        /*0024*/ 	.byte	0x04, 0x12
        /*0026*/ 	.short	(.L_16 - .L_15)
	.align		4
.L_15:
        /*0028*/ 	.word	index@(_Z9ThrowDicelPiP17curandStateXORWOW)
        /*002c*/ 	.word	0x00000000
.L_16:


//--------------------- .nv.compat                --------------------------
	.section	.nv.compat,"",@"SHT_CUDA_COMPAT_INFO"
	.align	4
        /*0000*/ 	.byte	0x02, 0x09, 0x00, 0x00, 0x02, 0x02, 0x01, 0x00, 0x02, 0x05, 0x05, 0x00, 0x03, 0x07, 0x01, 0x01
        /*0010*/ 	.byte	0x02, 0x03, 0x00, 0x00, 0x02, 0x06, 0x01, 0x00, 0x04, 0x0b, 0x08, 0x00, 0x01, 0x00, 0x00, 0x00
        /*0020*/ 	.byte	0x00, 0x00, 0x00, 0x00


//--------------------- .nv.info._Z9ThrowDicelPiP17curandStateXORWOW --------------------------
	.section	.nv.info._Z9ThrowDicelPiP17curandStateXORWOW,"",@"SHT_CUDA_INFO"
	.sectionflags	@""
	.align	4


	//----- nvinfo : EIATTR_CUDA_API_VERSION
	.align		4
        /*0000*/ 	.byte	0x04, 0x37
        /*0002*/ 	.short	(.L_18 - .L_17)
.L_17:
        /*0004*/ 	.word	0x00000082


	//----- nvinfo : EIATTR_KPARAM_INFO
	.align		4
.L_18:
        /*0008*/ 	.byte	0x04, 0x17
        /*000a*/ 	.short	(.L_20 - .L_19)
.L_19:
        /*000c*/ 	.word	0x00000000
        /*0010*/ 	.short	0x0002
        /*0012*/ 	.short	0x0010
        /*0014*/ 	.byte	0x00, 0xf5, 0x21, 0x00


	//----- nvinfo : EIATTR_KPARAM_INFO
	.align		4
.L_20:
        /*0018*/ 	.byte	0x04, 0x17
        /*001a*/ 	.short	(.L_22 - .L_21)
.L_21:
        /*001c*/ 	.word	0x00000000
        /*0020*/ 	.short	0x0001
        /*0022*/ 	.short	0x0008
        /*0024*/ 	.byte	0x00, 0xf5, 0x21, 0x00


	//----- nvinfo : EIATTR_KPARAM_INFO
	.align		4
.L_22:
        /*0028*/ 	.byte	0x04, 0x17
        /*002a*/ 	.short	(.L_24 - .L_23)
.L_23:
        /*002c*/ 	.word	0x00000000
        /*0030*/ 	.short	0x0000
        /*0032*/ 	.short	0x0000
        /*0034*/ 	.byte	0x00, 0xf0, 0x21, 0x00


	//----- nvinfo : EIATTR_SPARSE_MMA_MASK
	.align		4
.L_24:
        /*0038*/ 	.byte	0x03, 0x50
        /*003a*/ 	.short	0x0000


	//----- nvinfo : EIATTR_MAXREG_COUNT
	.align		4
        /*003c*/ 	.byte	0x03, 0x1b
        /*003e*/ 	.short	0x00ff


	//----- nvinfo : EIATTR_MERCURY_ISA_VERSION
	.align		4
        /*0040*/ 	.byte	0x03, 0x5f
        /*0042*/ 	.short	0x0101


	//----- nvinfo : EIATTR_VRC_CTA_INIT_COUNT
	.align		4
        /*0044*/ 	.byte	0x02, 0x4a
	.zero		1
	.zero		1


	//----- nvinfo : EIATTR_EXIT_INSTR_OFFSETS
	.align		4
        /*0048*/ 	.byte	0x04, 0x1c
        /*004a*/ 	.short	(.L_26 - .L_25)


	//   ....[0]....
.L_25:
        /*004c*/ 	.word	0x00001a20


	//----- nvinfo : EIATTR_CRS_STACK_SIZE
	.align		4
.L_26:
        /*0050*/ 	.byte	0x04, 0x1e
        /*0052*/ 	.short	(.L_28 - .L_27)
.L_27:
        /*0054*/ 	.word	0x00000000


	//----- nvinfo : EIATTR_CBANK_PARAM_SIZE
	.align		4
.L_28:
        /*0058*/ 	.byte	0x03, 0x19
        /*005a*/ 	.short	0x0018


	//----- nvinfo : EIATTR_PARAM_CBANK
	.align		4
        /*005c*/ 	.byte	0x04, 0x0a
        /*005e*/ 	.short	(.L_30 - .L_29)
	.align		4
.L_29:
        /*0060*/ 	.word	index@(.nv.constant0._Z9ThrowDicelPiP17curandStateXORWOW)
        /*0064*/ 	.short	0x0380
        /*0066*/ 	.short	0x0018


	//----- nvinfo : EIATTR_SW_WAR
	.align		4
.L_30:
        /*0068*/ 	.byte	0x04, 0x36
        /*006a*/ 	.short	(.L_32 - .L_31)
.L_31:
        /*006c*/ 	.word	0x00000008
.L_32:


//--------------------- .nv.callgraph             --------------------------
	.section	.nv.callgraph,"",@"SHT_CUDA_CALLGRAPH"
	.align	4
	.sectionentsize	8
	.align		4
        /*0000*/ 	.word	0x00000000
	.align		4
        /*0004*/ 	.word	0xffffffff
	.align		4
        /*0008*/ 	.word	0x00000000
	.align		4
        /*000c*/ 	.word	0xfffffffe
	.align		4
        /*0010*/ 	.word	0x00000000
	.align		4
        /*0014*/ 	.word	0xfffffffd
	.align		4
        /*0018*/ 	.word	0x00000000
	.align		4
        /*001c*/ 	.word	0xfffffffc


//--------------------- .nv.constant4             --------------------------
	.section	.nv.constant4,"a",@progbits
	.align	8
	.align		8
.nv.constant4:
        /*0000*/ 	.dword	precalc_xorwow_matrix
	.align		8
        /*0008*/ 	.dword	precalc_xorwow_offset_matrix
	.align		8
        /*0010*/ 	.dword	mrg32k3aM1
	.align		8
        /*0018*/ 	.dword	mrg32k3aM2
	.align		8
        /*0020*/ 	.dword	mrg32k3aM1SubSeq
	.align		8
        /*0028*/ 	.dword	mrg32k3aM2SubSeq
	.align		8
        /*0030*/ 	.dword	mrg32k3aM1Seq
	.align		8
        /*0038*/ 	.dword	mrg32k3aM2Seq


//--------------------- .nv.constant3             --------------------------
	.section	.nv.constant3,"a",@progbits
	.align	8
.nv.constant3:
	.type		__cr_lgamma_table,@object
	.size		__cr_lgamma_table,(.L_8 - __cr_lgamma_table)
__cr_lgamma_table:
        /*0000*/ 	.byte	0x00, 0x00, 0x00, 0x00, 0x00, 0x00, 0x00, 0x00, 0x00, 0x00, 0x00, 0x00, 0x00, 0x00, 0x00, 0x00
        /*0010*/ 	.byte	0xef, 0x39, 0xfa, 0xfe, 0x42, 0x2e, 0xe6, 0x3f, 0x02, 0x20, 0x2a, 0xfa, 0x0b, 0xab, 0xfc, 0x3f
        /*0020*/ 	.byte	0xf9, 0x2c, 0x92, 0x7c, 0xa7, 0x6c, 0x09, 0x40, 0xc9, 0x79, 0x44, 0x3c, 0x64, 0x26, 0x13, 0x40
        /*0030*/ 	.byte	0xca, 0x01, 0xcf, 0x3a, 0x27, 0x51, 0x1a, 0x40, 0x30, 0xcc, 0x2d, 0xf3, 0xe1, 0x0c, 0x21, 0x40
        /*0040*/ 	.byte	0x0d, 0xb7, 0xfc, 0x82, 0x8e, 0x35, 0x25, 0x40
.L_8:


//--------------------- .text._Z9ThrowDicelPiP17curandStateXORWOW --------------------------
	.section	.text._Z9ThrowDicelPiP17curandStateXORWOW,"ax",@progbits
	.align	128
        .global         _Z9ThrowDicelPiP17curandStateXORWOW
        .type           _Z9ThrowDicelPiP17curandStateXORWOW,@function
        .size           _Z9ThrowDicelPiP17curandStateXORWOW,(.L_x_24 - _Z9ThrowDicelPiP17curandStateXORWOW)
        .other          _Z9ThrowDicelPiP17curandStateXORWOW,@"STO_CUDA_ENTRY STV_DEFAULT"
_Z9ThrowDicelPiP17curandStateXORWOW:
.text._Z9ThrowDicelPiP17curandStateXORWOW:
[----:B------:R-:W-:Y:S01]  /*0000*/  LDC R1, c[0x0][0x37c] ;  /* 0x0000df00ff017b82 */ /* 0x000fe20000000800 */
[----:B------:R-:W0:Y:S07]  /*0010*/  S2R R12, SR_TID.X ;  /* 0x00000000000c7919 */ /* 0x000e2e0000002100 */
[----:B------:R-:W1:Y:S01]  /*0020*/  LDC.64 R4, c[0x0][0x380] ;  /* 0x0000e000ff047b82 */ /* 0x000e620000000a00 */
[----:B------:R-:W0:Y:S01]  /*0030*/  LDCU UR4, c[0x0][0x360] ;  /* 0x00006c00ff0477ac */ /* 0x000e220008000800 */
[----:B------:R-:W-:Y:S01]  /*0040*/  BSSY.RECONVERGENT B0, `(.L_x_0) ;  /* 0x00000eb000007945 */ /* 0x000fe20003800200 */
[----:B------:R-:W0:Y:S01]  /*0050*/  S2R R3, SR_CTAID.X ;  /* 0x0000000000037919 */ /* 0x000e220000002500 */
[----:B------:R-:W2:Y:S04]  /*0060*/  LDCU.64 UR6, c[0x0][0x358] ;  /* 0x00006b00ff0677ac */ /* 0x000ea80008000a00 */
[----:B------:R-:W3:Y:S01]  /*0070*/  LDC.64 R8, c[0x0][0x390] ;  /* 0x0000e400ff087b82 */ /* 0x000ee20000000a00 */
[----:B-1----:R-:W-:-:S02]  /*0080*/  LOP3.LUT R0, R4, 0xaad26b49, RZ, 0x3c, !PT ;  /* 0xaad26b4904007812 */ /* 0x002fc400078e3cff */
[----:B------:R-:W-:-:S03]  /*0090*/  LOP3.LUT R2, R5, 0xf7dcefdd, RZ, 0x3c, !PT ;  /* 0xf7dcefdd05027812 */ /* 0x000fc600078e3cff */
[----:B------:R-:W-:-:S04]  /*00a0*/  IMAD R0, R0, 0x4182bed5, RZ ;  /* 0x4182bed500007824 */ /* 0x000fc800078e02ff */
[C---:B------:R-:W-:Y:S01]  /*00b0*/  VIADD R5, R0.reuse, 0x583f19 ;  /* 0x00583f1900057836 */ /* 0x040fe20000000000 */
[----:B------:R-:W-:Y:S01]  /*00c0*/  LOP3.LUT R6, R0, 0x159a55e5, RZ, 0x3c, !PT ;  /* 0x159a55e500067812 */ /* 0x000fe200078e3cff */
[----:B0-----:R-:W-:Y:S02]  /*00d0*/  IMAD R12, R3, UR4, R12 ;  /* 0x00000004030c7c24 */ /* 0x001fe4000f8e020c */
[----:B------:R-:W-:Y:S02]  /*00e0*/  IMAD R3, R2, -0x658354e5, RZ ;  /* 0x9a7cab1b02037824 */ /* 0x000fe400078e02ff */
[C---:B---3--:R-:W-:Y:S01]  /*00f0*/  IMAD.WIDE R8, R12.reuse, 0x30, R8 ;  /* 0x000000300c087825 */ /* 0x048fe200078e0208 */
[----:B------:R-:W-:Y:S02]  /*0100*/  ISETP.NE.AND P0, PT, R12, RZ, PT ;  /* 0x000000ff0c00720c */ /* 0x000fe40003f05270 */
[----:B------:R-:W-:Y:S01]  /*0110*/  LOP3.LUT R4, R3, 0x5491333, RZ, 0x3c, !PT ;  /* 0x0549133303047812 */ /* 0x000fe200078e3cff */
[----:B------:R-:W-:-:S02]  /*0120*/  IMAD.IADD R2, R0, 0x1, R3 ;  /* 0x0000000100027824 */ /* 0x000fc400078e0203 */
[----:B------:R-:W-:Y:S02]  /*0130*/  VIADD R7, R3, 0x1f123bb5 ;  /* 0x1f123bb503077836 */ /* 0x000fe40000000000 */
[----:B------:R-:W-:Y:S01]  /*0140*/  VIADD R3, R0, 0x75bcd15 ;  /* 0x075bcd1500037836 */ /* 0x000fe20000000000 */
[----:B--2---:R0:W-:Y:S01]  /*0150*/  STG.E.64 desc[UR6][R8.64+0x10], R4 ;  /* 0x0000100408007986 */ /* 0x0041e2000c101b06 */
[----:B------:R-:W-:Y:S01]  /*0160*/  VIADD R2, R2, 0x64f0c9 ;  /* 0x0064f0c902027836 */ /* 0x000fe20000000000 */
[----:B------:R-:W-:Y:S02]  /*0170*/  SHF.R.S32.HI R0, RZ, 0x1f, R12 ;  /* 0x0000001fff007819 */ /* 0x000fe4000001140c */
[----:B------:R0:W-:Y:S04]  /*0180*/  STG.E.64 desc[UR6][R8.64+0x8], R6 ;  /* 0x0000080608007986 */ /* 0x0001e8000c101b06 */
[----:B------:R0:W-:Y:S01]  /*0190*/  STG.E.64 desc[UR6][R8.64], R2 ;  /* 0x0000000208007986 */ /* 0x0001e2000c101b06 */
[----:B------:R-:W-:Y:S05]  /*01a0*/  @!P0 BRA `(.L_x_1) ;  /* 0x0000000c00508947 */ /* 0x000fea0003800000 */
[----:B0-----:R-:W-:Y:S02]  /*01b0*/  IMAD.MOV.U32 R2, RZ, RZ, RZ ;  /* 0x000000ffff027224 */ /* 0x001fe400078e00ff */
[----:B------:R-:W-:-:S07]  /*01c0*/  IMAD.MOV.U32 R13, RZ, RZ, R12 ;  /* 0x000000ffff0d7224 */ /* 0x000fce00078e000c */
.L_x_7:
[----:B------:R-:W-:Y:S01]  /*01d0*/  LOP3.LUT R8, R13, 0x3, RZ, 0xc0, !PT ;  /* 0x000000030d087812 */ /* 0x000fe200078ec0ff */
[----:B------:R-:W-:Y:S03]  /*01e0*/  BSSY.RECONVERGENT B1, `(.L_x_2) ;  /* 0x00000ca000017945 */ /* 0x000fe60003800200 */
[----:B------:R-:W-:-:S04]  /*01f0*/  ISETP.NE.U32.AND P0, PT, R8, RZ, PT ;  /* 0x000000ff0800720c */ /* 0x000fc80003f05070 */
[----:B------:R-:W-:-:S13]  /*0200*/  ISETP.NE.AND.EX P0, PT, RZ, RZ, PT, P0 ;  /* 0x000000ffff00720c */ /* 0x000fda0003f05300 */
[----:B0-----:R-:W-:Y:S05]  /*0210*/  @!P0 BRA `(.L_x_3) ;  /* 0x0000000c00188947 */ /* 0x001fea0003800000 */
[----:B------:R-:W0:Y:S01]  /*0220*/  LDC.64 R8, c[0x4][RZ] ;  /* 0x01000000ff087b82 */ /* 0x000e220000000a00 */
[----:B------:R-:W-:Y:S02]  /*0230*/  IMAD.MOV.U32 R14, RZ, RZ, RZ ;  /* 0x000000ffff0e7224 */ /* 0x000fe400078e00ff */
[----:B0-----:R-:W-:-:S07]  /*0240*/  IMAD.WIDE.U32 R8, R2, 0xc80, R8 ;  /* 0x00000c8002087825 */ /* 0x001fce00078e0008 */
.L_x_6:
[----:B------:R-:W-:Y:S01]  /*0250*/  IMAD.MOV.U32 R15, RZ, RZ, RZ ;  /* 0x000000ffff0f7224 */ /* 0x000fe200078e00ff */
[----:B0-----:R-:W-:Y:S02]  /*0260*/  CS2R R4, SRZ ;  /* 0x0000000000047805 */ /* 0x001fe4000001ff00 */
[----:B------:R-:W-:Y:S01]  /*0270*/  CS2R R6, SRZ ;  /* 0x0000000000067805 */ /* 0x000fe2000001ff00 */
[----:B------:R-:W-:-:S07]  /*0280*/  IMAD.MOV.U32 R3, RZ, RZ, RZ ;  /* 0x000000ffff037224 */ /* 0x000fce00078e00ff */
.L_x_5:
[----:B------:R-:W0:Y:S02]  /*0290*/  LDC.64 R10, c[0x0][0x390] ;  /* 0x0000e400ff0a7b82 */ /* 0x000e240000000a00 */
[----:B0-----:R-:W-:-:S04]  /*02a0*/  IMAD.WIDE R10, R12, 0x30, R10 ;  /* 0x000000300c0a7825 */ /* 0x001fc800078e020a */
[----:B------:R-:W-:-:S05]  /*02b0*/  IMAD.WIDE.U32 R10, R15, 0x4, R10 ;  /* 0x000000040f0a7825 */ /* 0x000fca00078e000a */
[----:B------:R0:W5:Y:S01]  /*02c0*/  LDG.E R16, desc[UR6][R10.64+0x4] ;  /* 0x000004060a107981 */ /* 0x000162000c1e1900 */
[----:B------:R-:W-:-:S07]  /*02d0*/  IMAD.MOV.U32 R17, RZ, RZ, RZ ;  /* 0x000000ffff117224 */ /* 0x000fce00078e00ff */
.L_x_4:
[----:B-----5:R-:W-:Y:S01]  /*02e0*/  SHF.R.U32.HI R23, RZ, R17, R16 ;  /* 0x00000011ff177219 */ /* 0x020fe20000011610 */
[----:B0-----:R-:W-:-:S03]  /*02f0*/  IMAD.SHL.U32 R10, R15, 0x20, RZ ;  /* 0x000000200f0a7824 */ /* 0x001fc600078e00ff */
[----:B------:R-:W-:Y:S01]  /*0300*/  LOP3.LUT R11, R23, 0x1, RZ, 0xc0, !PT ;  /* 0x00000001170b7812 */ /* 0x000fe200078ec0ff */
[----:B------:R-:W-:-:S03]  /*0310*/  IMAD.IADD R10, R10, 0x1, R17 ;  /* 0x000000010a0a7824 */ /* 0x000fc600078e0211 */
[----:B------:R-:W-:Y:S01]  /*0320*/  ISETP.NE.U32.AND P0, PT, R11, 0x1, PT ;  /* 0x000000010b00780c */ /* 0x000fe20003f05070 */
[----:B------:R-:W-:-:S03]  /*0330*/  IMAD R11, R10, 0x5, RZ ;  /* 0x000000050a0b7824 */ /* 0x000fc600078e02ff */
[----:B------:R-:W-:Y:S01]  /*0340*/  R2P PR, R23, 0x7e ;  /* 0x0000007e17007804 */ /* 0x000fe20000000000 */
[----:B------:R-:W-:-:S08]  /*0350*/  IMAD.WIDE.U32 R10, R11, 0x4, R8 ;  /* 0x000000040b0a7825 */ /* 0x000fd000078e0008 */
[----:B------:R-:W2:Y:S04]  /*0360*/  @!P0 LDG.E R20, desc[UR6][R10.64+0x10] ;  /* 0x000010060a148981 */ /* 0x000ea8000c1e1900 */
[----:B------:R-:W3:Y:S04]  /*0370*/  @P1 LDG.E R22, desc[UR6][R10.64+0x24] ;  /* 0x000024060a161981 */ /* 0x000ee8000c1e1900 */
[----:B------:R-:W4:Y:S04]  /*0380*/  @P2 LDG.E R24, desc[UR6][R10.64+0x38] ;  /* 0x000038060a182981 */ /* 0x000f28000c1e1900 */
[----:B------:R-:W4:Y:S04]  /*0390*/  @P3 LDG.E R26, desc[UR6][R10.64+0x4c] ;  /* 0x00004c060a1a3981 */ /* 0x000f28000c1e1900 */
[----:B------:R-:W4:Y:S04]  /*03a0*/  @P4 LDG.E R28, desc[UR6][R10.64+0x60] ;  /* 0x000060060a1c4981 */ /* 0x000f28000c1e1900 */
[----:B------:R-:W4:Y:S04]  /*03b0*/  @!P0 LDG.E R18, desc[UR6][R10.64] ;  /* 0x000000060a128981 */ /* 0x000f28000c1e1900 */
[----:B------:R-:W4:Y:S04]  /*03c0*/  @!P0 LDG.E R19, desc[UR6][R10.64+0x4] ;  /* 0x000004060a138981 */ /* 0x000f28000c1e1900 */
[----:B------:R-:W4:Y:S04]  /*03d0*/  @P5 LDG.E R21, desc[UR6][R10.64+0x74] ;  /* 0x000074060a155981 */ /* 0x000f28000c1e1900 */
[----:B------:R-:W4:Y:S04]  /*03e0*/  @P1 LDG.E R25, desc[UR6][R10.64+0x20] ;  /* 0x000020060a191981 */ /* 0x000f28000c1e1900 */
[----:B------:R-:W4:Y:S01]  /*03f0*/  @P3 LDG.E R27, desc[UR6][R10.64+0x48] ;  /* 0x000048060a1b3981 */ /* 0x000f22000c1e1900 */
[----:B--2---:R-:W-:-:S03]  /*0400*/  @!P0 LOP3.LUT R5, R5, R20, RZ, 0x3c, !PT ;  /* 0x0000001405058212 */ /* 0x004fc600078e3cff */
[----:B------:R-:W2:Y:S01]  /*0410*/  @P1 LDG.E R20, desc[UR6][R10.64+0x14] ;  /* 0x000014060a141981 */ /* 0x000ea2000c1e1900 */
[----:B---3--:R-:W-:-:S03]  /*0420*/  @P1 LOP3.LUT R5, R5, R22, RZ, 0x3c, !PT ;  /* 0x0000001605051212 */ /* 0x008fc600078e3cff */
[----:B------:R-:W3:Y:S01]  /*0430*/  @P1 LDG.E R22, desc[UR6][R10.64+0x1c] ;  /* 0x00001c060a161981 */ /* 0x000ee2000c1e1900 */
[----:B----4-:R-:W-:-:S03]  /*0440*/  @P2 LOP3.LUT R5, R5, R24, RZ, 0x3c, !PT ;  /* 0x0000001805052212 */ /* 0x010fc600078e3cff */
[----:B------:R-:W4:Y:S01]  /*0450*/  @P2 LDG.E R24, desc[UR6][R10.64+0x28] ;  /* 0x000028060a182981 */ /* 0x000f22000c1e1900 */
[----:B------:R-:W-:-:S03]  /*0460*/  @P3 LOP3.LUT R5, R5, R26, RZ, 0x3c, !PT ;  /* 0x0000001a05053212 */ /* 0x000fc600078e3cff */
[----:B------:R-:W3:Y:S01]  /*0470*/  @P6 LDG.E R26, desc[UR6][R10.64+0x88] ;  /* 0x000088060a1a6981 */ /* 0x000ee2000c1e1900 */
[----:B------:R-:W-:Y:S02]  /*0480*/  @P4 LOP3.LUT R5, R5, R28, RZ, 0x3c, !PT ;  /* 0x0000001c05054212 */ /* 0x000fe400078e3cff */
[----:B------:R-:W-:Y:S02]  /*0490*/  @!P0 LOP3.LUT R3, R3, R18, RZ, 0x3c, !PT ;  /* 0x0000001203038212 */ /* 0x000fe400078e3cff */
[----:B------:R-:W3:Y:S01]  /*04a0*/  @!P0 LDG.E R18, desc[UR6][R10.64+0x8] ;  /* 0x000008060a128981 */ /* 0x000ee2000c1e1900 */
[----:B------:R-:W-:-:S03]  /*04b0*/  @!P0 LOP3.LUT R6, R6, R19, RZ, 0x3c, !PT ;  /* 0x0000001306068212 */ /* 0x000fc600078e3cff */
[----:B------:R-:W3:Y:S01]  /*04c0*/  @!P0 LDG.E R19, desc[UR6][R10.64+0xc] ;  /* 0x00000c060a138981 */ /* 0x000ee2000c1e1900 */
[----:B------:R-:W-:-:S03]  /*04d0*/  @P5 LOP3.LUT R5, R5, R21, RZ, 0x3c, !PT ;  /* 0x0000001505055212 */ /* 0x000fc600078e3cff */
[----:B------:R-:W3:Y:S01]  /*04e0*/  @P1 LDG.E R21, desc[UR6][R10.64+0x18] ;  /* 0x000018060a151981 */ /* 0x000ee2000c1e1900 */
[----:B--2---:R-:W-:-:S03]  /*04f0*/  @P1 LOP3.LUT R3, R3, R20, RZ, 0x3c, !PT ;  /* 0x0000001403031212 */ /* 0x004fc600078e3cff */
[----:B------:R-:W2:Y:S01]  /*0500*/  @P3 LDG.E R20, desc[UR6][R10.64+0x3c] ;  /* 0x00003c060a143981 */ /* 0x000ea2000c1e1900 */
[----:B----4-:R-:W-:-:S03]  /*0510*/  @P2 LOP3.LUT R3, R3, R24, RZ, 0x3c, !PT ;  /* 0x0000001803032212 */ /* 0x010fc600078e3cff */
[----:B------:R-:W4:Y:S01]  /*0520*/  @P4 LDG.E R24, desc[UR6][R10.64+0x50] ;  /* 0x000050060a184981 */ /* 0x000f22000c1e1900 */
[----:B---3--:R-:W-:-:S03]  /*0530*/  @!P0 LOP3.LUT R7, R7, R18, RZ, 0x3c, !PT ;  /* 0x0000001207078212 */ /* 0x008fc600078e3cff */
[----:B------:R-:W3:Y:S01]  /*0540*/  @P2 LDG.E R18, desc[UR6][R10.64+0x30] ;  /* 0x000030060a122981 */ /* 0x000ee2000c1e1900 */
[----:B------:R-:W-:-:S03]  /*0550*/  @!P0 LOP3.LUT R4, R4, R19, RZ, 0x3c, !PT ;  /* 0x0000001304048212 */ /* 0x000fc600078e3cff */
[----:B------:R-:W3:Y:S01]  /*0560*/  @P2 LDG.E R19, desc[UR6][R10.64+0x2c] ;  /* 0x00002c060a132981 */ /* 0x000ee2000c1e1900 */
[----:B------:R-:W-:-:S03]  /*0570*/  @P1 LOP3.LUT R6, R6, R21, RZ, 0x3c, !PT ;  /* 0x0000001506061212 */ /* 0x000fc600078e3cff */
[----:B------:R-:W3:Y:S01]  /*0580*/  @P2 LDG.E R21, desc[UR6][R10.64+0x34] ;  /* 0x000034060a152981 */ /* 0x000ee2000c1e1900 */
[----:B------:R-:W-:Y:S02]  /*0590*/  @P1 LOP3.LUT R7, R7, R22, RZ, 0x3c, !PT ;  /* 0x0000001607071212 */ /* 0x000fe400078e3cff */
[----:B------:R-:W-:Y:S01]  /*05a0*/  @P1 LOP3.LUT R4, R4, R25, RZ, 0x3c, !PT ;  /* 0x0000001904041212 */ /* 0x000fe200078e3cff */
[----:B------:R-:W3:Y:S04]  /*05b0*/  @P3 LDG.E R22, desc[UR6][R10.64+0x44] ;  /* 0x000044060a163981 */ /* 0x000ee8000c1e1900 */
[----:B------:R-:W3:Y:S01]  /*05c0*/  @P3 LDG.E R25, desc[UR6][R10.64+0x40] ;  /* 0x000040060a193981 */ /* 0x000ee2000c1e1900 */
[----:B--2---:R-:W-:-:S03]  /*05d0*/  @P3 LOP3.LUT R3, R3, R20, RZ, 0x3c, !PT ;  /* 0x0000001403033212 */ /* 0x004fc600078e3cff */
[----:B------:R-:W2:Y:S01]  /*05e0*/  @P5 LDG.E R20, desc[UR6][R10.64+0x64] ;  /* 0x000064060a145981 */ /* 0x000ea2000c1e1900 */
[----:B----4-:R-:W-:-:S03]  /*05f0*/  @P4 LOP3.LUT R3, R3, R24, RZ, 0x3c, !PT ;  /* 0x0000001803034212 */ /* 0x010fc600078e3cff */
[----:B------:R-:W4:Y:S01]  /*0600*/  @P6 LDG.E R24, desc[UR6][R10.64+0x78] ;  /* 0x000078060a186981 */ /* 0x000f22000c1e1900 */
[----:B---3--:R-:W-:-:S03]  /*0610*/  @P2 LOP3.LUT R7, R7, R18, RZ, 0x3c, !PT ;  /* 0x0000001207072212 */ /* 0x008fc600078e3cff */
[----:B------:R-:W3:Y:S01]  /*0620*/  @P4 LDG.E R18, desc[UR6][R10.64+0x58] ;  /* 0x000058060a124981 */ /* 0x000ee2000c1e1900 */
[----:B------:R-:W-:-:S03]  /*0630*/  @P2 LOP3.LUT R6, R6, R19, RZ, 0x3c, !PT ;  /* 0x0000001306062212 */ /* 0x000fc600078e3cff */
[----:B------:R-:W3:Y:S01]  /*0640*/  @P4 LDG.E R19, desc[UR6][R10.64+0x54] ;  /* 0x000054060a134981 */ /* 0x000ee2000c1e1900 */
[----:B------:R-:W-:-:S03]  /*0650*/  @P2 LOP3.LUT R4, R4, R21, RZ, 0x3c, !PT ;  /* 0x0000001504042212 */ /* 0x000fc600078e3cff */
[----:B------:R-:W3:Y:S01]  /*0660*/  @P4 LDG.E R21, desc[UR6][R10.64+0x5c] ;  /* 0x00005c060a154981 */ /* 0x000ee2000c1e1900 */
[----:B------:R-:W-:Y:S02]  /*0670*/  @P3 LOP3.LUT R7, R7, R22, RZ, 0x3c, !PT ;  /* 0x0000001607073212 */ /* 0x000fe400078e3cff */
[----:B------:R-:W-:Y:S01]  /*0680*/  @P3 LOP3.LUT R4, R4, R27, RZ, 0x3c, !PT ;  /* 0x0000001b04043212 */ /* 0x000fe200078e3cff */
[----:B------:R-:W3:Y:S01]  /*0690*/  @P5 LDG.E R22, desc[UR6][R10.64+0x6c] ;  /* 0x00006c060a165981 */ /* 0x000ee2000c1e1900 */
[----:B------:R-:W-:-:S03]  /*06a0*/  @P3 LOP3.LUT R6, R6, R25, RZ, 0x3c, !PT ;  /* 0x0000001906063212 */ /* 0x000fc600078e3cff */
[----:B------:R-:W3:Y:S04]  /*06b0*/  @P5 LDG.E R25, desc[UR6][R10.64+0x68] ;  /* 0x000068060a195981 */ /* 0x000ee8000c1e1900 */
[----:B------:R-:W3:Y:S01]  /*06c0*/  @P5 LDG.E R27, desc[UR6][R10.64+0x70] ;  /* 0x000070060a1b5981 */ /* 0x000ee2000c1e1900 */
[----:B------:R-:W-:Y:S02]  /*06d0*/  LOP3.LUT P0, RZ, R23, 0x80, RZ, 0xc0, !PT ;  /* 0x0000008017ff7812 */ /* 0x000fe4000780c0ff */
[----:B--2---:R-:W-:-:S11]  /*06e0*/  @P5 LOP3.LUT R3, R3, R20, RZ, 0x3c, !PT ;  /* 0x0000001403035212 */ /* 0x004fd600078e3cff */
        /* <DEDUP_REMOVED lines=15> */
[----:B------:R-:W-:Y:S02]  /*07e0*/  @P6 LOP3.LUT R5, R5, R26, RZ, 0x3c, !PT ;  /* 0x0000001a05056212 */ /* 0x000fe400078e3cff */
[----:B--2---:R-:W-:Y:S02]  /*07f0*/  @P0 LOP3.LUT R3, R3, R20, RZ, 0x3c, !PT ;  /* 0x0000001403030212 */ /* 0x004fe400078e3cff */
[----:B----4-:R-:W-:Y:S02]  /*0800*/  @P0 LOP3.LUT R5, R5, R24, RZ, 0x3c, !PT ;  /* 0x0000001805050212 */ /* 0x010fe400078e3cff */
[----:B---3--:R-:W-:Y:S02]  /*0810*/  @P6 LOP3.LUT R7, R7, R18, RZ, 0x3c, !PT ;  /* 0x0000001207076212 */ /* 0x008fe400078e3cff */
[----:B------:R-:W-:Y:S02]  /*0820*/  @P6 LOP3.LUT R6, R6, R19, RZ, 0x3c, !PT ;  /* 0x0000001306066212 */ /* 0x000fe400078e3cff */
[----:B------:R-:W-:-:S02]  /*0830*/  @P6 LOP3.LUT R4, R4, R21, RZ, 0x3c, !PT ;  /* 0x0000001504046212 */ /* 0x000fc400078e3cff */
[----:B------:R-:W-:Y:S02]  /*0840*/  @P0 LOP3.LUT R7, R7, R22, RZ, 0x3c, !PT ;  /* 0x0000001607070212 */ /* 0x000fe400078e3cff */
[----:B------:R-:W-:Y:S02]  /*0850*/  @P0 LOP3.LUT R6, R6, R25, RZ, 0x3c, !PT ;  /* 0x0000001906060212 */ /* 0x000fe400078e3cff */
[----:B------:R-:W-:Y:S02]  /*0860*/  @P0 LOP3.LUT R4, R4, R27, RZ, 0x3c, !PT ;  /* 0x0000001b04040212 */ /* 0x000fe400078e3cff */
[----:B------:R-:W-:-:S13]  /*0870*/  R2P PR, R23.B1, 0x7f ;  /* 0x0000007f17007804 */ /* 0x000fda0000001000 */
[----:B------:R-:W2:Y:S04]  /*0880*/  @P0 LDG.E R18, desc[UR6][R10.64+0xa0] ;  /* 0x0000a0060a120981 */ /* 0x000ea8000c1e1900 */
[----:B------:R-:W3:Y:S04]  /*0890*/  @P0 LDG.E R20, desc[UR6][R10.64+0xa8] ;  /* 0x0000a8060a140981 */ /* 0x000ee8000c1e1900 */
[----:B------:R-:W4:Y:S04]  /*08a0*/  @P1 LDG.E R22, desc[UR6][R10.64+0xbc] ;  /* 0x0000bc060a161981 */ /* 0x000f28000c1e1900 */
[----:B------:R-:W4:Y:S04]  /*08b0*/  @P1 LDG.E R24, desc[UR6][R10.64+0xc4] ;  /* 0x0000c4060a181981 */ /* 0x000f28000c1e1900 */
[----:B------:R-:W4:Y:S04]  /*08c0*/  @P0 LDG.E R19, desc[UR6][R10.64+0xa4] ;  /* 0x0000a4060a130981 */ /* 0x000f28000c1e1900 */
[----:B------:R-:W4:Y:S04]  /*08d0*/  @P0 LDG.E R21, desc[UR6][R10.64+0xac] ;  /* 0x0000ac060a150981 */ /* 0x000f28000c1e1900 */
[----:B------:R-:W4:Y:S04]  /*08e0*/  @P1 LDG.E R25, desc[UR6][R10.64+0xb8] ;  /* 0x0000b8060a191981 */ /* 0x000f28000c1e1900 */
[----:B------:R-:W4:Y:S04]  /*08f0*/  @P2 LDG.E R26, desc[UR6][R10.64+0xc8] ;  /* 0x0000c8060a1a2981 */ /* 0x000f28000c1e1900 */
[----:B------:R-:W4:Y:S04]  /*0900*/  @P1 LDG.E R27, desc[UR6][R10.64+0xc0] ;  /* 0x0000c0060a1b1981 */ /* 0x000f28000c1e1900 */
[----:B------:R-:W4:Y:S01]  /*0910*/  @P3 LDG.E R28, desc[UR6][R10.64+0xec] ;  /* 0x0000ec060a1c3981 */ /* 0x000f22000c1e1900 */
[----:B--2---:R-:W-:-:S03]  /*0920*/  @P0 LOP3.LUT R3, R3, R18, RZ, 0x3c, !PT ;  /* 0x0000001203030212 */ /* 0x004fc600078e3cff */
[----:B------:R-:W2:Y:S01]  /*0930*/  @P0 LDG.E R18, desc[UR6][R10.64+0xb0] ;  /* 0x0000b0060a120981 */ /* 0x000ea2000c1e1900 */
[----:B---3--:R-:W-:-:S03]  /*0940*/  @P0 LOP3.LUT R7, R7, R20, RZ, 0x3c, !PT ;  /* 0x0000001407070212 */ /* 0x008fc600078e3cff */
[----:B------:R-:W3:Y:S01]  /*0950*/  @P1 LDG.E R20, desc[UR6][R10.64+0xb4] ;  /* 0x0000b4060a141981 */ /* 0x000ee2000c1e1900 */
[----:B----4-:R-:W-:-:S03]  /*0960*/  @P1 LOP3.LUT R7, R7, R22, RZ, 0x3c, !PT ;  /* 0x0000001607071212 */ /* 0x010fc600078e3cff */
[----:B------:R-:W4:Y:S01]  /*0970*/  @P2 LDG.E R22, desc[UR6][R10.64+0xd8] ;  /* 0x0000d8060a162981 */ /* 0x000f22000c1e1900 */
[----:B------:R-:W-:-:S03]  /*0980*/  @P0 LOP3.LUT R6, R6, R19, RZ, 0x3c, !PT ;  /* 0x0000001306060212 */ /* 0x000fc600078e3cff */
[----:B------:R-:W4:Y:S01]  /*0990*/  @P2 LDG.E R19, desc[UR6][R10.64+0xcc] ;  /* 0x0000cc060a132981 */ /* 0x000f22000c1e1900 */
[----:B------:R-:W-:-:S03]  /*09a0*/  @P0 LOP3.LUT R4, R4, R21, RZ, 0x3c, !PT ;  /* 0x0000001504040212 */ /* 0x000fc600078e3cff */
[----:B------:R-:W4:Y:S01]  /*09b0*/  @P2 LDG.E R21, desc[UR6][R10.64+0xd4] ;  /* 0x0000d4060a152981 */ /* 0x000f22000c1e1900 */
[----:B------:R-:W-:-:S03]  /*09c0*/  @P1 LOP3.LUT R6, R6, R25, RZ, 0x3c, !PT ;  /* 0x0000001906061212 */ /* 0x000fc600078e3cff */
[----:B------:R-:W4:Y:S01]  /*09d0*/  @P3 LDG.E R25, desc[UR6][R10.64+0xe8] ;  /* 0x0000e8060a193981 */ /* 0x000f22000c1e1900 */
[----:B--2---:R-:W-:-:S03]  /*09e0*/  @P0 LOP3.LUT R5, R5, R18, RZ, 0x3c, !PT ;  /* 0x0000001205050212 */ /* 0x004fc600078e3cff */
[----:B------:R-:W2:Y:S01]  /*09f0*/  @P4 LDG.E R18, desc[UR6][R10.64+0xf0] ;  /* 0x0000f0060a124981 */ /* 0x000ea2000c1e1900 */
[----:B------:R-:W-:-:S03]  /*0a00*/  @P1 LOP3.LUT R5, R5, R24, RZ, 0x3c, !PT ;  /* 0x0000001805051212 */ /* 0x000fc600078e3cff */
[----:B------:R-:W2:Y:S01]  /*0a10*/  @P3 LDG.E R24, desc[UR6][R10.64+0xdc] ;  /* 0x0000dc060a183981 */ /* 0x000ea2000c1e1900 */
[----:B---3--:R-:W-:-:S03]  /*0a20*/  @P1 LOP3.LUT R3, R3, R20, RZ, 0x3c, !PT ;  /* 0x0000001403031212 */ /* 0x008fc600078e3cff */
[----:B------:R-:W3:Y:S01]  /*0a30*/  @P2 LDG.E R20, desc[UR6][R10.64+0xd0] ;  /* 0x0000d0060a142981 */ /* 0x000ee2000c1e1900 */
[----:B------:R-:W-:Y:S02]  /*0a40*/  LOP3.LUT P0, RZ, R23, 0x8000, RZ, 0xc0, !PT ;  /* 0x0000800017ff7812 */ /* 0x000fe4000780c0ff */
[----:B------:R-:W-:Y:S01]  /*0a50*/  @P2 LOP3.LUT R3, R3, R26, RZ, 0x3c, !PT ;  /* 0x0000001a03032212 */ /* 0x000fe200078e3cff */
[----:B------:R-:W3:Y:S04]  /*0a60*/  @P3 LDG.E R23, desc[UR6][R10.64+0xe0] ;  /* 0x0000e0060a173981 */ /* 0x000ee8000c1e1900 */
[----:B------:R-:W3:Y:S01]  /*0a70*/  @P3 LDG.E R26, desc[UR6][R10.64+0xe4] ;  /* 0x0000e4060a1a3981 */ /* 0x000ee2000c1e1900 */
[----:B------:R-:W-:Y:S02]  /*0a80*/  @P1 LOP3.LUT R4, R4, R27, RZ, 0x3c, !PT ;  /* 0x0000001b04041212 */ /* 0x000fe400078e3cff */
[----:B----4-:R-:W-:-:S02]  /*0a90*/  @P2 LOP3.LUT R5, R5, R22, RZ, 0x3c, !PT ;  /* 0x0000001605052212 */ /* 0x010fc400078e3cff */
[----:B------:R-:W4:Y:S01]  /*0aa0*/  @P4 LDG.E R22, desc[UR6][R10.64+0x100] ;  /* 0x000100060a164981 */ /* 0x000f22000c1e1900 */
[----:B------:R-:W-:Y:S02]  /*0ab0*/  @P2 LOP3.LUT R6, R6, R19, RZ, 0x3c, !PT ;  /* 0x0000001306062212 */ /* 0x000fe400078e3cff */
[----:B------:R-:W-:Y:S01]  /*0ac0*/  @P2 LOP3.LUT R4, R4, R21, RZ, 0x3c, !PT ;  /* 0x0000001504042212 */ /* 0x000fe200078e3cff */
[----:B------:R-:W4:Y:S04]  /*0ad0*/  @P4 LDG.E R19, desc[UR6][R10.64+0xf4] ;  /* 0x0000f4060a134981 */ /* 0x000f28000c1e1900 */
[----:B------:R-:W4:Y:S01]  /*0ae0*/  @P4 LDG.E R21, desc[UR6][R10.64+0xfc] ;  /* 0x0000fc060a154981 */ /* 0x000f22000c1e1900 */
[----:B------:R-:W-:-:S03]  /*0af0*/  @P3 LOP3.LUT R4, R4, R25, RZ, 0x3c, !PT ;  /* 0x0000001904043212 */ /* 0x000fc600078e3cff */
[----:B------:R-:W4:Y:S01]  /*0b00*/  @P5 LDG.E R25, desc[UR6][R10.64+0x110] ;  /* 0x000110060a195981 */ /* 0x000f22000c1e1900 */
[----:B--2---:R-:W-:-:S03]  /*0b10*/  @P3 LOP3.LUT R3, R3, R24, RZ, 0x3c, !PT ;  /* 0x0000001803033212 */ /* 0x004fc600078e3cff */
[----:B------:R-:W2:Y:S01]  /*0b20*/  @P5 LDG.E R24, desc[UR6][R10.64+0x104] ;  /* 0x000104060a185981 */ /* 0x000ea2000c1e1900 */
[----:B---3--:R-:W-:Y:S02]  /*0b30*/  @P2 LOP3.LUT R7, R7, R20, RZ, 0x3c, !PT ;  /* 0x0000001407072212 */ /* 0x008fe400078e3cff */
[----:B------:R-:W-:Y:S01]  /*0b40*/  @P4 LOP3.LUT R3, R3, R18, RZ, 0x3c, !PT ;  /* 0x0000001203034212 */ /* 0x000fe200078e3cff */
[----:B------:R-:W3:Y:S01]  /*0b50*/  @P4 LDG.E R20, desc[UR6][R10.64+0xf8] ;  /* 0x0000f8060a144981 */ /* 0x000ee2000c1e1900 */
[----:B------:R-:W-:-:S03]  /*0b60*/  @P3 LOP3.LUT R6, R6, R23, RZ, 0x3c, !PT ;  /* 0x0000001706063212 */ /* 0x000fc600078e3cff */
[----:B------:R-:W3:Y:S01]  /*0b70*/  @P5 LDG.E R18, desc[UR6][R10.64+0x114] ;  /* 0x000114060a125981 */ /* 0x000ee2000c1e1900 */
[----:B------:R-:W-:-:S03]  /*0b80*/  @P3 LOP3.LUT R7, R7, R26, RZ, 0x3c, !PT ;  /* 0x0000001a07073212 */ /* 0x000fc600078e3cff */
[----:B------:R-:W3:Y:S04]  /*0b90*/  @P5 LDG.E R23, desc[UR6][R10.64+0x108] ;  /* 0x000108060a175981 */ /* 0x000ee8000c1e1900 */
[----:B------:R-:W3:Y:S01]  /*0ba0*/  @P5 LDG.E R26, desc[UR6][R10.64+0x10c] ;  /* 0x00010c060a1a5981 */ /* 0x000ee2000c1e1900 */
[----:B------:R-:W-:Y:S02]  /*0bb0*/  @P3 LOP3.LUT R5, R5, R28, RZ, 0x3c, !PT ;  /* 0x0000001c05053212 */ /* 0x000fe400078e3cff */
[----:B----4-:R-:W-:Y:S01]  /*0bc0*/  @P4 LOP3.LUT R6, R6, R19, RZ, 0x3c, !PT ;  /* 0x0000001306064212 */ /* 0x010fe200078e3cff */
[----:B------:R-:W4:Y:S01]  /*0bd0*/  @P0 LDG.E R28, desc[UR6][R10.64+0x13c] ;  /* 0x00013c060a1c0981 */ /* 0x000f22000c1e1900 */
[----:B------:R-:W-:Y:S02]  /*0be0*/  @P4 LOP3.LUT R5, R5, R22, RZ, 0x3c, !PT ;  /* 0x0000001605054212 */ /* 0x000fe400078e3cff */
[----:B------:R-:W-:Y:S01]  /*0bf0*/  @P4 LOP3.LUT R4, R4, R21, RZ, 0x3c, !PT ;  /* 0x0000001504044212 */ /* 0x000fe200078e3cff */
[----:B------:R-:W4:Y:S04]  /*0c00*/  @P6 LDG.E R19, desc[UR6][R10.64+0x11c] ;  /* 0x00011c060a136981 */ /* 0x000f28000c1e1900 */
[----:B------:R-:W4:Y:S01]  /*0c10*/  @P6 LDG.E R22, desc[UR6][R10.64+0x120] ;  /* 0x000120060a166981 */ /* 0x000f22000c1e1900 */
[----:B------:R-:W-:-:S03]  /*0c20*/  @P5 LOP3.LUT R4, R4, R25, RZ, 0x3c, !PT ;  /* 0x0000001904045212 */ /* 0x000fc600078e3cff */
[----:B------:R-:W4:Y:S04]  /*0c30*/  @P6 LDG.E R21, desc[UR6][R10.64+0x124] ;  /* 0x000124060a156981 */ /* 0x000f28000c1e1900 */
[----:B------:R-:W4:Y:S01]  /*0c40*/  @P0 LDG.E R25, desc[UR6][R10.64+0x138] ;  /* 0x000138060a190981 */ /* 0x000f22000c1e1900 */
[----:B--2---:R-:W-:-:S03]  /*0c50*/  @P5 LOP3.LUT R3, R3, R24, RZ, 0x3c, !PT ;  /* 0x0000001803035212 */ /* 0x004fc600078e3cff */
[----:B------:R-:W2:Y:S01]  /*0c60*/  @P0 LDG.E R24, desc[UR6][R10.64+0x12c] ;  /* 0x00012c060a180981 */ /* 0x000ea2000c1e1900 */
[----:B---3--:R-:W-:-:S03]  /*0c70*/  @P4 LOP3.LUT R7, R7, R20, RZ, 0x3c, !PT ;  /* 0x0000001407074212 */ /* 0x008fc600078e3cff */
[----:B------:R-:W3:Y:S01]  /*0c80*/  @P6 LDG.E R20, desc[UR6][R10.64+0x118] ;  /* 0x000118060a146981 */ /* 0x000ee2000c1e1900 */
[----:B------:R-:W-:-:S03]  /*0c90*/  @P5 LOP3.LUT R5, R5, R18, RZ, 0x3c, !PT ;  /* 0x0000001205055212 */ /* 0x000fc600078e3cff */
[----:B------:R-:W2:Y:S01]  /*0ca0*/  @P6 LDG.E R18, desc[UR6][R10.64+0x128] ;  /* 0x000128060a126981 */ /* 0x000ea2000c1e1900 */
[----:B------:R-:W-:-:S03]  /*0cb0*/  @P5 LOP3.LUT R6, R6, R23, RZ, 0x3c, !PT ;  /* 0x0000001706065212 */ /* 0x000fc600078e3cff */
[----:B------:R-:W2:Y:S01]  /*0cc0*/  @P0 LDG.E R23, desc[UR6][R10.64+0x130] ;  /* 0x000130060a170981 */ /* 0x000ea2000c1e1900 */
[----:B------:R-:W-:-:S03]  /*0cd0*/  @P5 LOP3.LUT R7, R7, R26, RZ, 0x3c, !PT ;  /* 0x0000001a07075212 */ /* 0x000fc600078e3cff */
[----:B------:R-:W2:Y:S01]  /*0ce0*/  @P0 LDG.E R26, desc[UR6][R10.64+0x134] ;  /* 0x000134060a1a0981 */ /* 0x000ea2000c1e1900 */
[----:B------:R-:W-:-:S05]  /*0cf0*/  VIADD R17, R17, 0x10 ;  /* 0x0000001011117836 */ /* 0x000fca0000000000 */
[----:B------:R-:W-:Y:S02]  /*0d00*/  ISETP.NE.AND P1, PT, R17, 0x20, PT ;  /* 0x000000201100780c */ /* 0x000fe40003f25270 */
[----:B----4-:R-:W-:Y:S02]  /*0d10*/  @P6 LOP3.LUT R6, R6, R19, RZ, 0x3c, !PT ;  /* 0x0000001306066212 */ /* 0x010fe400078e3cff */
[----:B------:R-:W-:Y:S02]  /*0d20*/  @P6 LOP3.LUT R7, R7, R22, RZ, 0x3c, !PT ;  /* 0x0000001607076212 */ /* 0x000fe400078e3cff */
[----:B------:R-:W-:-:S04]  /*0d30*/  @P6 LOP3.LUT R4, R4, R21, RZ, 0x3c, !PT ;  /* 0x0000001504046212 */ /* 0x000fc800078e3cff */
[----:B------:R-:W-:Y:S02]  /*0d40*/  @P0 LOP3.LUT R4, R4, R25, RZ, 0x3c, !PT ;  /* 0x0000001904040212 */ /* 0x000fe400078e3cff */
[----:B---3--:R-:W-:Y:S02]  /*0d50*/  @P6 LOP3.LUT R3, R3, R20, RZ, 0x3c, !PT ;  /* 0x0000001403036212 */ /* 0x008fe400078e3cff */
[----:B--2---:R-:W-:Y:S02]  /*0d60*/  @P6 LOP3.LUT R5, R5, R18, RZ, 0x3c, !PT ;  /* 0x0000001205056212 */ /* 0x004fe400078e3cff */
[----:B------:R-:W-:Y:S02]  /*0d70*/  @P0 LOP3.LUT R3, R3, R24, RZ, 0x3c, !PT ;  /* 0x0000001803030212 */ /* 0x000fe400078e3cff */
[----:B------:R-:W-:Y:S02]  /*0d80*/  @P0 LOP3.LUT R6, R6, R23, RZ, 0x3c, !PT ;  /* 0x0000001706060212 */ /* 0x000fe400078e3cff */
[----:B------:R-:W-:-:S02]  /*0d90*/  @P0 LOP3.LUT R5, R5, R28, RZ, 0x3c, !PT ;  /* 0x0000001c05050212 */ /* 0x000fc400078e3cff */
[----:B------:R-:W-:Y:S01]  /*0da0*/  @P0 LOP3.LUT R7, R7, R26, RZ, 0x3c, !PT ;  /* 0x0000001a07070212 */ /* 0x000fe200078e3cff */
[----:B------:R-:W-:Y:S06]  /*0db0*/  @P1 BRA `(.L_x_4) ;  /* 0xfffffff400481947 */ /* 0x000fec000383ffff */
[----:B------:R-:W-:-:S05]  /*0dc0*/  VIADD R15, R15, 0x1 ;  /* 0x000000010f0f7836 */ /* 0x000fca0000000000 */
[----:B------:R-:W-:-:S13]  /*0dd0*/  ISETP.NE.AND P0, PT, R15, 0x5, PT ;  /* 0x000000050f00780c */ /* 0x000fda0003f05270 */
[----:B------:R-:W-:Y:S05]  /*0de0*/  @P0 BRA `(.L_x_5) ;  /* 0xfffffff400280947 */ /* 0x000fea000383ffff */
[----:B------:R-:W0:Y:S01]  /*0df0*/  LDC.64 R10, c[0x0][0x390] ;  /* 0x0000e400ff0a7b82 */ /* 0x000e220000000a00 */
[----:B------:R-:W-:Y:S01]  /*0e00*/  VIADD R14, R14, 0x1 ;  /* 0x000000010e0e7836 */ /* 0x000fe20000000000 */
[----:B------:R-:W-:-:S04]  /*0e10*/  LOP3.LUT R15, R13, 0x3, RZ, 0xc0, !PT ;  /* 0x000000030d0f7812 */ /* 0x000fc800078ec0ff */
[----:B------:R-:W-:Y:S01]  /*0e20*/  ISETP.GE.U32.AND P0, PT, R14, R15, PT ;  /* 0x0000000f0e00720c */ /* 0x000fe20003f06070 */
[----:B0-----:R-:W-:-:S05]  /*0e30*/  IMAD.WIDE R10, R12, 0x30, R10 ;  /* 0x000000300c0a7825 */ /* 0x001fca00078e020a */
[----:B------:R0:W-:Y:S04]  /*0e40*/  STG.E desc[UR6][R10.64+0x4], R3 ;  /* 0x000004030a007986 */ /* 0x0001e8000c101906 */
[----:B------:R0:W-:Y:S04]  /*0e50*/  STG.E.64 desc[UR6][R10.64+0x8], R6 ;  /* 0x000008060a007986 */ /* 0x0001e8000c101b06 */
[----:B------:R0:W-:Y:S01]  /*0e60*/  STG.E.64 desc[UR6][R10.64+0x10], R4 ;  /* 0x000010040a007986 */ /* 0x0001e2000c101b06 */
[----:B------:R-:W-:Y:S05]  /*0e70*/  @!P0 BRA `(.L_x_6) ;  /* 0xfffffff000f48947 */ /* 0x000fea000383ffff */
.L_x_3:
[----:B------:R-:W-:Y:S05]  /*0e80*/  BSYNC.RECONVERGENT B1 ;  /* 0x0000000000017941 */ /* 0x000fea0003800200 */
.L_x_2:
[C---:B------:R-:W-:Y:S01]  /*0e90*/  ISETP.GT.U32.AND P0, PT, R13.reuse, 0x3, PT ;  /* 0x000000030d00780c */ /* 0x040fe20003f04070 */
[----:B------:R-:W-:Y:S01]  /*0ea0*/  VIADD R2, R2, 0x1 ;  /* 0x0000000102027836 */ /* 0x000fe20000000000 */
[--C-:B------:R-:W-:Y:S02]  /*0eb0*/  SHF.R.U64 R13, R13, 0x2, R0.reuse ;  /* 0x000000020d0d7819 */ /* 0x100fe40000001200 */
[----:B------:R-:W-:Y:S02]  /*0ec0*/  ISETP.GT.U32.AND.EX P0, PT, R0, RZ, PT, P0 ;  /* 0x000000ff0000720c */ /* 0x000fe40003f04100 */
[----:B------:R-:W-:-:S11]  /*0ed0*/  SHF.R.U32.HI R0, RZ, 0x2, R0 ;  /* 0x00000002ff007819 */ /* 0x000fd60000011600 */
[----:B------:R-:W-:Y:S05]  /*0ee0*/  @P0 BRA `(.L_x_7) ;  /* 0xfffffff000b80947 */ /* 0x000fea000383ffff */
.L_x_1:
[----:B------:R-:W-:Y:S05]  /*0ef0*/  BSYNC.RECONVERGENT B0 ;  /* 0x0000000000007941 */ /* 0x000fea0003800200 */
.L_x_0:
[----:B0-----:R-:W0:Y:S01]  /*0f00*/  LDC.64 R8, c[0x0][0x390] ;  /* 0x0000e400ff087b82 */ /* 0x001e220000000a00 */
[----:B------:R-:W-:-:S07]  /*0f10*/  UMOV UR4, URZ ;  /* 0x000000ff00047c82 */ /* 0x000fce0008000000 */
[----:B------:R-:W1:Y:S01]  /*0f20*/  LDC.64 R10, c[0x0][0x380] ;  /* 0x0000e000ff0a7b82 */ /* 0x000e620000000a00 */
[----:B0-----:R-:W-:-:S05]  /*0f30*/  IMAD.WIDE R8, R12, 0x30, R8 ;  /* 0x000000300c087825 */ /* 0x001fca00078e0208 */
[----:B------:R0:W-:Y:S01]  /*0f40*/  STG.E.64 desc[UR6][R8.64+0x18], RZ ;  /* 0x000018ff08007986 */ /* 0x0001e2000c101b06 */
[----:B-1----:R-:W-:-:S03]  /*0f50*/  LOP3.LUT R10, R10, 0xaad26b49, RZ, 0x3c, !PT ;  /* 0xaad26b490a0a7812 */ /* 0x002fc600078e3cff */
[----:B------:R0:W-:Y:S01]  /*0f60*/  STG.E desc[UR6][R8.64+0x20], RZ ;  /* 0x000020ff08007986 */ /* 0x0001e2000c101906 */
[----:B------:R-:W-:-:S03]  /*0f70*/  LOP3.LUT R11, R11, 0xf7dcefdd, RZ, 0x3c, !PT ;  /* 0xf7dcefdd0b0b7812 */ /* 0x000fc600078e3cff */
[----:B------:R0:W-:Y:S01]  /*0f80*/  STG.E.64 desc[UR6][R8.64+0x28], RZ ;  /* 0x000028ff08007986 */ /* 0x0001e2000c101b06 */
[----:B------:R-:W-:Y:S02]  /*0f90*/  IMAD R2, R10, 0x4182bed5, RZ ;  /* 0x4182bed50a027824 */ /* 0x000fe400078e02ff */
[----:B------:R-:W-:Y:S02]  /*0fa0*/  IMAD R11, R11, -0x658354e5, RZ ;  /* 0x9a7cab1b0b0b7824 */ /* 0x000fe400078e02ff */
[----:B------:R-:W-:Y:S02]  /*0fb0*/  IMAD.MOV.U32 R10, RZ, RZ, RZ ;  /* 0x000000ffff0a7224 */ /* 0x000fe400078e00ff */
[----:B------:R-:W-:-:S04]  /*0fc0*/  IMAD.IADD R2, R2, 0x1, R11 ;  /* 0x0000000102027824 */ /* 0x000fc800078e020b */
[----:B0-----:R-:W-:-:S07]  /*0fd0*/  VIADD R11, R2, 0x6a788e ;  /* 0x006a788e020b7836 */ /* 0x001fce0000000000 */
.L_x_21:
[----:B------:R-:W-:Y:S01]  /*0fe0*/  SHF.R.U32.HI R0, RZ, 0x2, R3 ;  /* 0x00000002ff007819 */ /* 0x000fe20000011603 */
[----:B------:R-:W-:Y:S01]  /*0ff0*/  IMAD.MOV.U32 R17, RZ, RZ, 0x2f800000 ;  /* 0x2f800000ff117424 */ /* 0x000fe200078e00ff */
[----:B------:R-:W-:Y:S01]  /*1000*/  SHF.R.U32.HI R15, RZ, 0x2, R6 ;  /* 0x00000002ff0f7819 */ /* 0x000fe20000011606 */
[----:B------:R-:W-:Y:S01]  /*1010*/  UIADD3 UR4, UPT, UPT, UR4, 0x4, URZ ;  /* 0x0000000404047890 */ /* 0x000fe2000fffe0ff */
[----:B------:R-:W-:Y:S01]  /*1020*/  LOP3.LUT R0, R0, R3, RZ, 0x3c, !PT ;  /* 0x0000000300007212 */ /* 0x000fe200078e3cff */
[----:B------:R-:W-:Y:S01]  /*1030*/  IMAD.SHL.U32 R3, R5, 0x10, RZ ;  /* 0x0000001005037824 */ /* 0x000fe200078e00ff */
[----:B------:R-:W-:Y:S01]  /*1040*/  LOP3.LUT R15, R15, R6, RZ, 0x3c, !PT ;  /* 0x000000060f0f7212 */ /* 0x000fe200078e3cff */
[----:B------:R-:W-:Y:S01]  /*1050*/  UISETP.NE.AND UP0, UPT, UR4, 0xf4240, UPT ;  /* 0x000f42400400788c */ /* 0x000fe2000bf05270 */
[----:B------:R-:W-:Y:S01]  /*1060*/  SHF.R.U32.HI R14, RZ, 0x2, R7 ;  /* 0x00000002ff0e7819 */ /* 0x000fe20000011607 */
[----:B------:R-:W-:Y:S01]  /*1070*/  IMAD.SHL.U32 R13, R0, 0x2, RZ ;  /* 0x00000002000d7824 */ /* 0x000fe200078e00ff */
[----:B------:R-:W-:Y:S02]  /*1080*/  BSSY.RECONVERGENT B0, `(.L_x_8) ;  /* 0x000003f000007945 */ /* 0x000fe40003800200 */
[----:B------:R-:W-:-:S02]  /*1090*/  LOP3.LUT R7, R14, R7, RZ, 0x3c, !PT ;  /* 0x000000070e077212 */ /* 0x000fc400078e3cff */
[----:B------:R-:W-:Y:S01]  /*10a0*/  LOP3.LUT R0, R0, R13, R3, 0x96, !PT ;  /* 0x0000000d00007212 */ /* 0x000fe200078e9603 */
[----:B------:R-:W-:Y:S01]  /*10b0*/  IMAD.SHL.U32 R3, R15, 0x2, RZ ;  /* 0x000000020f037824 */ /* 0x000fe200078e00ff */
[----:B------:R-:W-:Y:S02]  /*10c0*/  SHF.R.U32.HI R13, RZ, 0x2, R4 ;  /* 0x00000002ff0d7819 */ /* 0x000fe40000011604 */
[----:B------:R-:W-:Y:S02]  /*10d0*/  LOP3.LUT R0, R0, R5, RZ, 0x3c, !PT ;  /* 0x0000000500007212 */ /* 0x000fe400078e3cff */
[----:B------:R-:W-:-:S03]  /*10e0*/  LOP3.LUT R13, R13, R4, RZ, 0x3c, !PT ;  /* 0x000000040d0d7212 */ /* 0x000fc600078e3cff */
[----:B------:R-:W-:-:S05]  /*10f0*/  IMAD.SHL.U32 R6, R0, 0x10, RZ ;  /* 0x0000001000067824 */ /* 0x000fca00078e00ff */
[----:B------:R-:W-:-:S04]  /*1100*/  LOP3.LUT R3, R15, R3, R6, 0x96, !PT ;  /* 0x000000030f037212 */ /* 0x000fc800078e9606 */
[----:B------:R-:W-:Y:S01]  /*1110*/  LOP3.LUT R14, R3, R0, RZ, 0x3c, !PT ;  /* 0x00000000030e7212 */ /* 0x000fe200078e3cff */
[----:B------:R-:W-:-:S03]  /*1120*/  IMAD.SHL.U32 R3, R7, 0x2, RZ ;  /* 0x0000000207037824 */ /* 0x000fc600078e00ff */
[----:B------:R-:W-:Y:S01]  /*1130*/  IADD3 R15, PT, PT, R11, 0x587c5, R14 ;  /* 0x000587c50b0f7810 */ /* 0x000fe20007ffe00e */
[----:B------:R-:W-:-:S03]  /*1140*/  IMAD.SHL.U32 R6, R14, 0x10, RZ ;  /* 0x000000100e067824 */ /* 0x000fc600078e00ff */
[----:B------:R-:W-:Y:S02]  /*1150*/  I2FP.F32.U32 R15, R15 ;  /* 0x0000000f000f7245 */ /* 0x000fe40000201000 */
[----:B------:R-:W-:Y:S02]  /*1160*/  LOP3.LUT R3, R7, R3, R6, 0x96, !PT ;  /* 0x0000000307037212 */ /* 0x000fe400078e9606 */
[----:B------:R-:W-:Y:S01]  /*1170*/  SHF.R.U32.HI R6, RZ, 0x2, R5 ;  /* 0x00000002ff067819 */ /* 0x000fe20000011605 */
[----:B------:R-:W-:Y:S01]  /*1180*/  FFMA R15, R15, R17, 1.1641532182693481445e-10 ;  /* 0x2f0000000f0f7423 */ /* 0x000fe20000000011 */
[----:B------:R-:W-:Y:S01]  /*1190*/  LOP3.LUT R16, R3, R14, RZ, 0x3c, !PT ;  /* 0x0000000e03107212 */ /* 0x000fe200078e3cff */
[----:B------:R-:W-:Y:S01]  /*11a0*/  IMAD.SHL.U32 R3, R13, 0x2, RZ ;  /* 0x000000020d037824 */ /* 0x000fe200078e00ff */
[----:B------:R-:W-:Y:S01]  /*11b0*/  LOP3.LUT R6, R6, R5, RZ, 0x3c, !PT ;  /* 0x0000000506067212 */ /* 0x000fe200078e3cff */
[----:B------:R-:W-:Y:S01]  /*11c0*/  FMUL R15, R15, R15 ;  /* 0x0000000f0f0f7220 */ /* 0x000fe20000400000 */
[----:B------:R-:W-:Y:S01]  /*11d0*/  SHF.R.U32.HI R7, RZ, 0x2, R0 ;  /* 0x00000002ff077819 */ /* 0x000fe20000011600 */
[----:B------:R-:W-:-:S03]  /*11e0*/  IMAD.SHL.U32 R4, R16, 0x10, RZ ;  /* 0x0000001010047824 */ /* 0x000fc600078e00ff */
[----:B------:R-:W-:Y:S01]  /*11f0*/  LOP3.LUT R7, R7, R0, RZ, 0x3c, !PT ;  /* 0x0000000007077212 */ /* 0x000fe200078e3cff */
[----:B------:R-:W-:Y:S01]  /*1200*/  IMAD.IADD R0, R0, 0x1, R11 ;  /* 0x0000000100007824 */ /* 0x000fe200078e020b */
[----:B------:R-:W-:Y:S01]  /*1210*/  LOP3.LUT R3, R13, R3, R4, 0x96, !PT ;  /* 0x000000030d037212 */ /* 0x000fe200078e9604 */
[----:B------:R-:W-:Y:S01]  /*1220*/  IMAD.SHL.U32 R4, R6, 0x2, RZ ;  /* 0x0000000206047824 */ /* 0x000fe200078e00ff */
[----:B------:R-:W-:Y:S02]  /*1230*/  SHF.R.U32.HI R13, RZ, 0x2, R14 ;  /* 0x00000002ff0d7819 */ /* 0x000fe4000001160e */
[----:B------:R-:W-:Y:S02]  /*1240*/  LOP3.LUT R3, R3, R16, RZ, 0x3c, !PT ;  /* 0x0000001003037212 */ /* 0x000fe400078e3cff */
[----:B------:R-:W-:Y:S02]  /*1250*/  LOP3.LUT R13, R13, R14, RZ, 0x3c, !PT ;  /* 0x0000000e0d0d7212 */ /* 0x000fe400078e3cff */
[----:B------:R-:W-:Y:S01]  /*1260*/  I2FP.F32.U32 R14, R0 ;  /* 0x00000000000e7245 */ /* 0x000fe20000201000 */
[----:B------:R-:W-:-:S04]  /*1270*/  IMAD.SHL.U32 R5, R3, 0x10, RZ ;  /* 0x0000001003057824 */ /* 0x000fc800078e00ff */
[----:B------:R-:W-:Y:S01]  /*1280*/  FFMA R14, R14, R17, 1.1641532182693481445e-10 ;  /* 0x2f0000000e0e7423 */ /* 0x000fe20000000011 */
[----:B------:R-:W-:Y:S01]  /*1290*/  LOP3.LUT R4, R6, R4, R5, 0x96, !PT ;  /* 0x0000000406047212 */ /* 0x000fe200078e9605 */
[----:B------:R-:W-:Y:S02]  /*12a0*/  IMAD.SHL.U32 R5, R7, 0x2, RZ ;  /* 0x0000000207057824 */ /* 0x000fe400078e00ff */
[----:B------:R-:W-:Y:S01]  /*12b0*/  FFMA R18, R14, R14, R15 ;  /* 0x0000000e0e127223 */ /* 0x000fe2000000000f */
[----:B------:R-:W-:-:S03]  /*12c0*/  LOP3.LUT R6, R4, R3, RZ, 0x3c, !PT ;  /* 0x0000000304067212 */ /* 0x000fc600078e3cff */
[----:B------:R-:W-:Y:S01]  /*12d0*/  VIADD R14, R18, 0xf3000000 ;  /* 0xf3000000120e7836 */ /* 0x000fe20000000000 */
[----:B------:R0:W1:Y:S01]  /*12e0*/  MUFU.RSQ R15, R18 ;  /* 0x00000012000f7308 */ /* 0x0000620000001400 */
[----:B------:R-:W-:-:S03]  /*12f0*/  IMAD.SHL.U32 R4, R6, 0x10, RZ ;  /* 0x0000001006047824 */ /* 0x000fc600078e00ff */
[----:B------:R-:W-:Y:S02]  /*1300*/  ISETP.GT.U32.AND P0, PT, R14, 0x727fffff, PT ;  /* 0x727fffff0e00780c */ /* 0x000fe40003f04070 */
[----:B------:R-:W-:Y:S01]  /*1310*/  LOP3.LUT R5, R7, R5, R4, 0x96, !PT ;  /* 0x0000000507057212 */ /* 0x000fe200078e9604 */
[----:B------:R-:W-:-:S03]  /*1320*/  IMAD.SHL.U32 R4, R13, 0x2, RZ ;  /* 0x000000020d047824 */ /* 0x000fc600078e00ff */
[----:B------:R-:W-:Y:S02]  /*1330*/  LOP3.LUT R7, R5, R6, RZ, 0x3c, !PT ;  /* 0x0000000605077212 */ /* 0x000fe400078e3cff */
[----:B------:R-:W-:-:S03]  /*1340*/  SHF.R.U32.HI R5, RZ, 0x2, R16 ;  /* 0x00000002ff057819 */ /* 0x000fc60000011610 */
[----:B------:R-:W-:Y:S01]  /*1350*/  IMAD.SHL.U32 R0, R7, 0x10, RZ ;  /* 0x0000001007007824 */ /* 0x000fe200078e00ff */
[----:B------:R-:W-:-:S04]  /*1360*/  LOP3.LUT R5, R5, R16, RZ, 0x3c, !PT ;  /* 0x0000001005057212 */ /* 0x000fc800078e3cff */
[----:B------:R-:W-:Y:S01]  /*1370*/  LOP3.LUT R4, R13, R4, R0, 0x96, !PT ;  /* 0x000000040d047212 */ /* 0x000fe200078e9600 */
[----:B------:R-:W-:-:S03]  /*1380*/  IMAD.SHL.U32 R13, R5, 0x2, RZ ;  /* 0x00000002050d7824 */ /* 0x000fc600078e00ff */
[----:B------:R-:W-:-:S05]  /*1390*/  LOP3.LUT R4, R4, R7, RZ, 0x3c, !PT ;  /* 0x0000000704047212 */ /* 0x000fca00078e3cff */
[----:B------:R-:W-:-:S05]  /*13a0*/  IMAD.SHL.U32 R0, R4, 0x10, RZ ;  /* 0x0000001004007824 */ /* 0x000fca00078e00ff */
[----:B------:R-:W-:-:S04]  /*13b0*/  LOP3.LUT R5, R5, R13, R0, 0x96, !PT ;  /* 0x0000000d05057212 */ /* 0x000fc800078e9600 */
[----:B------:R-:W-:Y:S01]  /*13c0*/  LOP3.LUT R5, R5, R4, RZ, 0x3c, !PT ;  /* 0x0000000405057212 */ /* 0x000fe200078e3cff */
[----:B01----:R-:W-:Y:S06]  /*13d0*/  @!P0 BRA `(.L_x_9) ;  /* 0x0000000000148947 */ /* 0x003fec0003800000 */
[----:B------:R-:W-:Y:S01]  /*13e0*/  IMAD.MOV.U32 R0, RZ, RZ, R18 ;  /* 0x000000ffff007224 */ /* 0x000fe200078e0012 */
[----:B------:R-:W-:-:S07]  /*13f0*/  MOV R21, 0x1410 ;  /* 0x0000141000157802 */ /* 0x000fce0000000f00 */
[----:B------:R-:W-:Y:S05]  /*1400*/  CALL.REL.NOINC `($__internal_0_$__cuda_sm20_sqrt_rn_f32_slowpath) ;  /* 0x0000000400887944 */ /* 0x000fea0003c00000 */
[----:B------:R-:W-:Y:S01]  /*1410*/  IMAD.MOV.U32 R13, RZ, RZ, R0 ;  /* 0x000000ffff0d7224 */ /* 0x000fe200078e0000 */
[----:B------:R-:W-:Y:S06]  /*1420*/  BRA `(.L_x_10) ;  /* 0x0000000000107947 */ /* 0x000fec0003800000 */
.L_x_9:
[----:B------:R-:W-:Y:S01]  /*1430*/  FMUL.FTZ R13, R18, R15 ;  /* 0x0000000f120d7220 */ /* 0x000fe20000410000 */
[----:B------:R-:W-:-:S03]  /*1440*/  FMUL.FTZ R14, R15, 0.5 ;  /* 0x3f0000000f0e7820 */ /* 0x000fc60000410000 */
[----:B------:R-:W-:-:S04]  /*1450*/  FFMA R0, -R13, R13, R18 ;  /* 0x0000000d0d007223 */ /* 0x000fc80000000112 */
[----:B------:R-:W-:-:S07]  /*1460*/  FFMA R13, R0, R14, R13 ;  /* 0x0000000e000d7223 */ /* 0x000fce000000000d */
.L_x_10:
[----:B------:R-:W-:Y:S05]  /*1470*/  BSYNC.RECONVERGENT B0 ;  /* 0x0000000000007941 */ /* 0x000fea0003800200 */
.L_x_8:
[C---:B------:R-:W-:Y:S01]  /*1480*/  IADD3 R0, PT, PT, R11.reuse, 0x10974f, R3 ;  /* 0x0010974f0b007810 */ /* 0x040fe20007ffe003 */
[----:B------:R-:W-:Y:S01]  /*1490*/  IMAD.MOV.U32 R15, RZ, RZ, 0x2f800000 ;  /* 0x2f800000ff0f7424 */ /* 0x000fe200078e00ff */
[----:B------:R-:W-:Y:S01]  /*14a0*/  IADD3 R16, PT, PT, R11, 0xb0f8a, R16 ;  /* 0x000b0f8a0b107810 */ /* 0x000fe20007ffe010 */
[----:B------:R-:W0:Y:S01]  /*14b0*/  F2I.TRUNC.NTZ R13, R13 ;  /* 0x0000000d000d7305 */ /* 0x000e22000020f100 */
[----:B------:R-:W-:Y:S01]  /*14c0*/  I2FP.F32.U32 R0, R0 ;  /* 0x0000000000007245 */ /* 0x000fe20000201000 */
[----:B------:R-:W-:Y:S01]  /*14d0*/  BSSY.RECONVERGENT B0, `(.L_x_11) ;  /* 0x0000013000007945 */ /* 0x000fe20003800200 */
[----:B------:R-:W-:-:S03]  /*14e0*/  I2FP.F32.U32 R16, R16 ;  /* 0x0000001000107245 */ /* 0x000fc60000201000 */
[-C--:B------:R-:W-:Y:S02]  /*14f0*/  FFMA R0, R0, R15.reuse, 1.1641532182693481445e-10 ;  /* 0x2f00000000007423 */ /* 0x080fe4000000000f */
[----:B------:R-:W-:Y:S02]  /*1500*/  FFMA R16, R16, R15, 1.1641532182693481445e-10 ;  /* 0x2f00000010107423 */ /* 0x000fe4000000000f */
[----:B------:R-:W-:-:S04]  /*1510*/  FMUL R15, R0, R0 ;  /* 0x00000000000f7220 */ /* 0x000fc80000400000 */
[----:B------:R-:W-:-:S04]  /*1520*/  FFMA R15, R16, R16, R15 ;  /* 0x00000010100f7223 */ /* 0x000fc8000000000f */
[----:B------:R-:W-:Y:S01]  /*1530*/  VIADD R0, R15, 0xf3000000 ;  /* 0xf30000000f007836 */ /* 0x000fe20000000000 */
[----:B------:R1:W2:Y:S04]  /*1540*/  MUFU.RSQ R16, R15 ;  /* 0x0000000f00107308 */ /* 0x0002a80000001400 */
[----:B------:R-:W-:-:S13]  /*1550*/  ISETP.GT.U32.AND P0, PT, R0, 0x727fffff, PT ;  /* 0x727fffff0000780c */ /* 0x000fda0003f04070 */
[----:B012---:R-:W-:Y:S05]  /*1560*/  @!P0 BRA `(.L_x_12) ;  /* 0x0000000000148947 */ /* 0x007fea0003800000 */
[----:B------:R-:W-:Y:S01]  /*1570*/  IMAD.MOV.U32 R0, RZ, RZ, R15 ;  /* 0x000000ffff007224 */ /* 0x000fe200078e000f */
[----:B------:R-:W-:-:S07]  /*1580*/  MOV R21, 0x15a0 ;  /* 0x000015a000157802 */ /* 0x000fce0000000f00 */
[----:B------:R-:W-:Y:S05]  /*1590*/  CALL.REL.NOINC `($__internal_0_$__cuda_sm20_sqrt_rn_f32_slowpath) ;  /* 0x0000000400247944 */ /* 0x000fea0003c00000 */
[----:B------:R-:W-:Y:S01]  /*15a0*/  IMAD.MOV.U32 R14, RZ, RZ, R0 ;  /* 0x000000ffff0e7224 */ /* 0x000fe200078e0000 */
[----:B------:R-:W-:Y:S06]  /*15b0*/  BRA `(.L_x_13) ;  /* 0x0000000000107947 */ /* 0x000fec0003800000 */
.L_x_12:
[----:B------:R-:W-:Y:S01]  /*15c0*/  FMUL.FTZ R14, R15, R16 ;  /* 0x000000100f0e7220 */ /* 0x000fe20000410000 */
[----:B------:R-:W-:-:S03]  /*15d0*/  FMUL.FTZ R0, R16, 0.5 ;  /* 0x3f00000010007820 */ /* 0x000fc60000410000 */
[----:B------:R-:W-:-:S04]  /*15e0*/  FFMA R15, -R14, R14, R15 ;  /* 0x0000000e0e0f7223 */ /* 0x000fc8000000010f */
[----:B------:R-:W-:-:S07]  /*15f0*/  FFMA R14, R15, R0, R14 ;  /* 0x000000000f0e7223 */ /* 0x000fce000000000e */
.L_x_13:
[----:B------:R-:W-:Y:S05]  /*1600*/  BSYNC.RECONVERGENT B0 ;  /* 0x0000000000007941 */ /* 0x000fea0003800200 */
.L_x_11:
        /* <DEDUP_REMOVED lines=18> */
[----:B------:R-:W-:Y:S05]  /*1730*/  BRA `(.L_x_16) ;  /* 0x0000000000107947 */ /* 0x000fea0003800000 */
.L_x_15:
[----:B------:R-:W-:Y:S01]  /*1740*/  FMUL.FTZ R0, R15, R16 ;  /* 0x000000100f007220 */ /* 0x000fe20000410000 */
[----:B------:R-:W-:-:S03]  /*1750*/  FMUL.FTZ R16, R16, 0.5 ;  /* 0x3f00000010107820 */ /* 0x000fc60000410000 */
[----:B------:R-:W-:-:S04]  /*1760*/  FFMA R15, -R0, R0, R15 ;  /* 0x00000000000f7223 */ /* 0x000fc8000000010f */
[----:B------:R-:W-:-:S07]  /*1770*/  FFMA R0, R15, R16, R0 ;  /* 0x000000100f007223 */ /* 0x000fce0000000000 */
.L_x_16:
[----:B------:R-:W-:Y:S05]  /*1780*/  BSYNC.RECONVERGENT B0 ;  /* 0x0000000000007941 */ /* 0x000fea0003800200 */
.L_x_14:
        /* <DEDUP_REMOVED lines=10> */
[----:B------:R-:W-:Y:S01]  /*1830*/  FFMA R17, R15, R15, R16 ;  /* 0x0000000f0f117223 */ /* 0x000fe20000000010 */
[----:B0-----:R-:W-:-:S03]  /*1840*/  IADD3 R13, PT, PT, R0, R13, R14 ;  /* 0x0000000d000d7210 */ /* 0x001fc60007ffe00e */
[----:B------:R-:W-:Y:S01]  /*1850*/  VIADD R15, R17, 0xf3000000 ;  /* 0xf3000000110f7836 */ /* 0x000fe20000000000 */
[----:B------:R0:W1:Y:S04]  /*1860*/  MUFU.RSQ R16, R17 ;  /* 0x0000001100107308 */ /* 0x0000680000001400 */
[----:B------:R-:W-:-:S13]  /*1870*/  ISETP.GT.U32.AND P0, PT, R15, 0x727fffff, PT ;  /* 0x727fffff0f00780c */ /* 0x000fda0003f04070 */
[----:B01----:R-:W-:Y:S05]  /*1880*/  @!P0 BRA `(.L_x_18) ;  /* 0x0000000000188947 */ /* 0x003fea0003800000 */
[----:B------:R-:W-:Y:S01]  /*1890*/  BSSY.RECONVERGENT B1, `(.L_x_19) ;  /* 0x0000004000017945 */ /* 0x000fe20003800200 */
[----:B------:R-:W-:Y:S01]  /*18a0*/  IMAD.MOV.U32 R0, RZ, RZ, R17 ;  /* 0x000000ffff007224 */ /* 0x000fe200078e0011 */
[----:B------:R-:W-:-:S07]  /*18b0*/  MOV R21, 0x18d0 ;  /* 0x000018d000157802 */ /* 0x000fce0000000f00 */
[----:B------:R-:W-:Y:S05]  /*18c0*/  CALL.REL.NOINC `($__internal_0_$__cuda_sm20_sqrt_rn_f32_slowpath) ;  /* 0x0000000000587944 */ /* 0x000fea0003c00000 */
[----:B------:R-:W-:Y:S05]  /*18d0*/  BSYNC.RECONVERGENT B1 ;  /* 0x0000000000017941 */ /* 0x000fea0003800200 */
.L_x_19:
[----:B------:R-:W-:Y:S05]  /*18e0*/  BRA `(.L_x_20) ;  /* 0x0000000000107947 */ /* 0x000fea0003800000 */
.L_x_18:
[----:B------:R-:W-:Y:S01]  /*18f0*/  FMUL.FTZ R0, R17, R16 ;  /* 0x0000001011007220 */ /* 0x000fe20000410000 */
[----:B------:R-:W-:-:S03]  /*1900*/  FMUL.FTZ R14, R16, 0.5 ;  /* 0x3f000000100e7820 */ /* 0x000fc60000410000 */
[----:B------:R-:W-:-:S04]  /*1910*/  FFMA R15, -R0, R0, R17 ;  /* 0x00000000000f7223 */ /* 0x000fc80000000111 */
[----:B------:R-:W-:-:S07]  /*1920*/  FFMA R0, R15, R14, R0 ;  /* 0x0000000e0f007223 */ /* 0x000fce0000000000 */
.L_x_20:
[----:B------:R-:W-:Y:S05]  /*1930*/  BSYNC.RECONVERGENT B0 ;  /* 0x0000000000007941 */ /* 0x000fea0003800200 */
.L_x_17:
[----:B------:R-:W0:Y:S01]  /*1940*/  F2I.TRUNC.NTZ R0, R0 ;  /* 0x0000000000007305 */ /* 0x000e22000020f100 */
[----:B------:R-:W-:Y:S01]  /*1950*/  VIADD R11, R11, 0x2c3e28 ;  /* 0x002c3e280b0b7836 */ /* 0x000fe20000000000 */
[----:B0-----:R-:W-:-:S05]  /*1960*/  IADD3 R10, PT, PT, R10, -R13, -R0 ;  /* 0x8000000d0a0a7210 */ /* 0x001fca0007ffe800 */
[----:B------:R-:W-:Y:S01]  /*1970*/  VIADD R10, R10, 0x4 ;  /* 0x000000040a0a7836 */ /* 0x000fe20000000000 */
[----:B------:R-:W-:Y:S06]  /*1980*/  BRA.U UP0, `(.L_x_21) ;  /* 0xfffffff500947547 */ /* 0x000fec000b83ffff */
[----:B------:R-:W0:Y:S01]  /*1990*/  LDCU.64 UR8, c[0x0][0x388] ;  /* 0x00007100ff0877ac */ /* 0x000e220008000a00 */
[----:B------:R-:W-:Y:S01]  /*19a0*/  SHF.R.S32.HI R11, RZ, 0x1f, R12 ;  /* 0x0000001fff0b7819 */ /* 0x000fe2000001140c */
[----:B------:R-:W-:Y:S01]  /*19b0*/  VIADD R2, R2, 0xc6406749 ;  /* 0xc640674902027836 */ /* 0x000fe20000000000 */
[----:B------:R-:W-:Y:S04]  /*19c0*/  STG.E.64 desc[UR6][R8.64+0x8], R6 ;  /* 0x0000080608007986 */ /* 0x000fe8000c101b06 */
[----:B------:R-:W-:Y:S04]  /*19d0*/  STG.E.64 desc[UR6][R8.64+0x10], R4 ;  /* 0x0000100408007986 */ /* 0x000fe8000c101b06 */
[----:B------:R-:W-:Y:S01]  /*19e0*/  STG.E.64 desc[UR6][R8.64], R2 ;  /* 0x0000000208007986 */ /* 0x000fe2000c101b06 */
[----:B0-----:R-:W-:-:S04]  /*19f0*/  LEA R14, P0, R12, UR8, 0x2 ;  /* 0x000000080c0e7c11 */ /* 0x001fc8000f8010ff */
[----:B------:R-:W-:-:S05]  /*1a00*/  LEA.HI.X R15, R12, UR9, R11, 0x2, P0 ;  /* 0x000000090c0f7c11 */ /* 0x000fca00080f140b */
[----:B------:R-:W-:Y:S01]  /*1a10*/  STG.E desc[UR6][R14.64], R10 ;  /* 0x0000000a0e007986 */ /* 0x000fe2000c101906 */
[----:B------:R-:W-:Y:S05]  /*1a20*/  EXIT ;  /* 0x000000000000794d */ /* 0x000fea0003800000 */
        .weak           $__internal_0_$__cuda_sm20_sqrt_rn_f32_slowpath
        .type           $__internal_0_$__cuda_sm20_sqrt_rn_f32_slowpath,@function
        .size           $__internal_0_$__cuda_sm20_sqrt_rn_f32_slowpath,(.L_x_24 - $__internal_0_$__cuda_sm20_sqrt_rn_f32_slowpath)
$__internal_0_$__cuda_sm20_sqrt_rn_f32_slowpath:
[----:B------:R-:W-:-:S13]  /*1a30*/  LOP3.LUT P0, RZ, R0, 0x7fffffff, RZ, 0xc0, !PT ;  /* 0x7fffffff00ff7812 */ /* 0x000fda000780c0ff */
[----:B------:R-:W-:Y:S01]  /*1a40*/  @!P0 IMAD.MOV.U32 R15, RZ, RZ, R0 ;  /* 0x000000ffff0f8224 */ /* 0x000fe200078e0000 */
[----:B------:R-:W-:Y:S06]  /*1a50*/  @!P0 BRA `(.L_x_22) ;  /* 0x0000000000408947 */ /* 0x000fec0003800000 */
[----:B------:R-:W-:-:S13]  /*1a60*/  FSETP.GEU.FTZ.AND P0, PT, R0, RZ, PT ;  /* 0x000000ff0000720b */ /* 0x000fda0003f1e000 */
[----:B------:R-:W-:Y:S01]  /*1a70*/  @!P0 IMAD.MOV.U32 R15, RZ, RZ, 0x7fffffff ;  /* 0x7fffffffff0f8424 */ /* 0x000fe200078e00ff */
[----:B------:R-:W-:Y:S06]  /*1a80*/  @!P0 BRA `(.L_x_22) ;  /* 0x0000000000348947 */ /* 0x000fec0003800000 */
[----:B------:R-:W-:-:S13]  /*1a90*/  FSETP.GTU.FTZ.AND P0, PT, |R0|, +INF , PT ;  /* 0x7f8000000000780b */ /* 0x000fda0003f1c200 */
[----:B------:R-:W-:Y:S01]  /*1aa0*/  @P0 FADD.FTZ R15, R0, 1 ;  /* 0x3f800000000f0421 */ /* 0x000fe20000010000 */
[----:B------:R-:W-:Y:S06]  /*1ab0*/  @P0 BRA `(.L_x_22) ;  /* 0x0000000000280947 */ /* 0x000fec0003800000 */
[----:B------:R-:W-:-:S13]  /*1ac0*/  FSETP.NEU.FTZ.AND P0, PT, |R0|, +INF , PT ;  /* 0x7f8000000000780b */ /* 0x000fda0003f1d200 */
[----:B------:R-:W-:-:S04]  /*1ad0*/  @P0 FFMA R17, R0, 1.84467440737095516160e+19, RZ ;  /* 0x5f80000000110823 */ /* 0x000fc800000000ff */
[----:B------:R-:W0:Y:S02]  /*1ae0*/  @P0 MUFU.RSQ R18, R17 ;  /* 0x0000001100120308 */ /* 0x000e240000001400 */
[----:B0-----:R-:W-:Y:S01]  /*1af0*/  @P0 FMUL.FTZ R20, R17, R18 ;  /* 0x0000001211140220 */ /* 0x001fe20000410000 */
[----:B------:R-:W-:-:S03]  /*1b00*/  @P0 FMUL.FTZ R18, R18, 0.5 ;  /* 0x3f00000012120820 */ /* 0x000fc60000410000 */
[----:B------:R-:W-:-:S04]  /*1b10*/  @P0 FADD.FTZ R15, -R20, -RZ ;  /* 0x800000ff140f0221 */ /* 0x000fc80000010100 */
[----:B------:R-:W-:Y:S01]  /*1b20*/  @P0 FFMA R19, R20, R15, R17 ;  /* 0x0000000f14130223 */ /* 0x000fe20000000011 */
[----:B------:R-:W-:-:S03]  /*1b30*/  @!P0 IMAD.MOV.U32 R15, RZ, RZ, R0 ;  /* 0x000000ffff0f8224 */ /* 0x000fc600078e0000 */
[----:B------:R-:W-:-:S04]  /*1b40*/  @P0 FFMA R18, R19, R18, R20 ;  /* 0x0000001213120223 */ /* 0x000fc80000000014 */
[----:B------:R-:W-:-:S07]  /*1b50*/  @P0 FMUL.FTZ R15, R18, 2.3283064365386962891e-10 ;  /* 0x2f800000120f0820 */ /* 0x000fce0000410000 */
.L_x_22:
[----:B------:R-:W-:Y:S02]  /*1b60*/  IMAD.MOV.U32 R18, RZ, RZ, R21 ;  /* 0x000000ffff127224 */ /* 0x000fe400078e0015 */
[----:B------:R-:W-:Y:S02]  /*1b70*/  IMAD.MOV.U32 R19, RZ, RZ, 0x0 ;  /* 0x00000000ff137424 */ /* 0x000fe400078e00ff */
[----:B------:R-:W-:Y:S02]  /*1b80*/  IMAD.MOV.U32 R0, RZ, RZ, R15 ;  /* 0x000000ffff007224 */ /* 0x000fe400078e000f */
[----:B------:R-:W-:Y:S05]  /*1b90*/  RET.REL.NODEC R18 `(_Z9ThrowDicelPiP17curandStateXORWOW) ;  /* 0xffffffe412187950 */ /* 0x000fea0003c3ffff */
.L_x_23:
[----:B------:R-:W-:-:S00]  /*1ba0*/  BRA `(.L_x_23) ;  /* 0xfffffffc00fc7947 */ /* 0x000fc0000383ffff */
[----:B------:R-:W-:-:S00]  /*1bb0*/  NOP ;  /* 0x0000000000007918 */ /* 0x000fc00000000000 */
        /* <DEDUP_REMOVED lines=12> */
.L_x_24:


//--------------------- .nv.global.init           --------------------------
	.section	.nv.global.init,"aw",@progbits
	.align	4
.nv.global.init:
	.type		mrg32k3aM1SubSeq,@object
	.size		mrg32k3aM1SubSeq,(mrg32k3aM2SubSeq - mrg32k3aM1SubSeq)
mrg32k3aM1SubSeq:
        /*0000*/ 	.byte	0x0b, 0xcc, 0xee, 0x04, 0x73, 0x29, 0x8b, 0x6f, 0xf6, 0x53, 0x03, 0xf6, 0x23, 0xf6, 0xea, 0xda
        /* <DEDUP_REMOVED lines=125> */
	.type		mrg32k3aM2SubSeq,@object
	.size		mrg32k3aM2SubSeq,(mrg32k3aM1 - mrg32k3aM2SubSeq)
mrg32k3aM2SubSeq:
        /* <DEDUP_REMOVED lines=126> */
	.type		mrg32k3aM1,@object
	.size		mrg32k3aM1,(mrg32k3aM1Seq - mrg32k3aM1)
mrg32k3aM1:
        /* <DEDUP_REMOVED lines=144> */
	.type		mrg32k3aM1Seq,@object
	.size		mrg32k3aM1Seq,(mrg32k3aM2 - mrg32k3aM1Seq)
mrg32k3aM1Seq:
        /* <DEDUP_REMOVED lines=144> */
	.type		mrg32k3aM2,@object
	.size		mrg32k3aM2,(mrg32k3aM2Seq - mrg32k3aM2)
mrg32k3aM2:
        /* <DEDUP_REMOVED lines=144> */
	.type		mrg32k3aM2Seq,@object
	.size		mrg32k3aM2Seq,(precalc_xorwow_matrix - mrg32k3aM2Seq)
mrg32k3aM2Seq:
        /* <DEDUP_REMOVED lines=144> */
	.type		precalc_xorwow_matrix,@object
	.size		precalc_xorwow_matrix,(precalc_xorwow_offset_matrix - precalc_xorwow_matrix)
precalc_xorwow_matrix:
        /* <DEDUP_REMOVED lines=6400> */
	.type		precalc_xorwow_offset_matrix,@object
	.size		precalc_xorwow_offset_matrix,(.L_1 - precalc_xorwow_offset_matrix)
precalc_xorwow_offset_matrix:
        /* <DEDUP_REMOVED lines=6400> */
.L_1:


//--------------------- .nv.shared.reserved.0     --------------------------
	.section	.nv.shared.reserved.0,"aw",@nobits
	.weak		__nv_reservedSMEM_offset_0_alias
	.size		__nv_reservedSMEM_offset_0_alias, 0, 64
	.other		__nv_reservedSMEM_offset_0_alias,@"STO_CUDA_RESERVED_SHARED STV_DEFAULT"
__nv_reservedSMEM_offset_0_alias:
	.zero		0
	.zero		64


//--------------------- .nv.constant0._Z9ThrowDicelPiP17curandStateXORWOW --------------------------
	.section	.nv.constant0._Z9ThrowDicelPiP17curandStateXORWOW,"a",@progbits
	.sectionflags	@""
	.align	4
.nv.constant0._Z9ThrowDicelPiP17curandStateXORWOW:
	.zero		920


//--------------------- SYMBOLS --------------------------

	.type		.nv.reservedSmem.offset0,@object
	.size		.nv.reservedSmem.offset0,0x4
